	.headerflags	@"EF_CUDA_TEXMODE_UNIFIED EF_CUDA_64BIT_ADDRESS EF_CUDA_ACCELERATORS EF_CUDA_SM90 EF_CUDA_VIRTUAL_SM(EF_CUDA_SM90)"
	.elftype	@"ET_EXEC"


//--------------------- .nv.info                  --------------------------
	.section	.nv.info,"",@"SHT_CUDA_INFO"
	.align	4


	//----- nvinfo : EIATTR_REGCOUNT
	.align		4
        /*0000*/ 	.byte	0x04, 0x2f
        /*0002*/ 	.short	(.L_1 - .L_0)
	.align		4
.L_0:
        /*0004*/ 	.word	index@(triton_poi_fused_max_pool2d_with_indices_20)
        /*0008*/ 	.word	0x00000050


	//----- nvinfo : EIATTR_MIN_STACK_SIZE
	.align		4
.L_1:
        /*000c*/ 	.byte	0x04, 0x12
        /*000e*/ 	.short	(.L_3 - .L_2)
	.align		4
.L_2:
        /*0010*/ 	.word	index@(triton_poi_fused_max_pool2d_with_indices_20)
        /*0014*/ 	.word	0x00000000


	//----- nvinfo : EIATTR_FRAME_SIZE
	.align		4
.L_3:
        /*0018*/ 	.byte	0x04, 0x11
        /*001a*/ 	.short	(.L_5 - .L_4)
	.align		4
.L_4:
        /*001c*/ 	.word	index@(triton_poi_fused_max_pool2d_with_indices_20)
        /*0020*/ 	.word	0x00000000


	//----- nvinfo : EIATTR_MIN_STACK_SIZE
	.align		4
.L_5:
        /*0024*/ 	.byte	0x04, 0x12
        /*0026*/ 	.short	(.L_7 - .L_6)
	.align		4
.L_6:
        /*0028*/ 	.word	index@(triton_poi_fused_max_pool2d_with_indices_20)
        /*002c*/ 	.word	0x00000000
.L_7:


//--------------------- .nv.info.triton_poi_fused_max_pool2d_with_indices_20 --------------------------
	.section	.nv.info.triton_poi_fused_max_pool2d_with_indices_20,"",@"SHT_CUDA_INFO"
	.sectionflags	@""
	.align	4


	//----- nvinfo : EIATTR_CUDA_API_VERSION
	.align		4
        /*0000*/ 	.byte	0x04, 0x37
        /*0002*/ 	.short	(.L_9 - .L_8)
.L_8:
        /*0004*/ 	.word	0x0000007c


	//----- nvinfo : EIATTR_KPARAM_INFO
	.align		4
.L_9:
        /*0008*/ 	.byte	0x04, 0x17
        /*000a*/ 	.short	(.L_11 - .L_10)
.L_10:
        /*000c*/ 	.word	0x00000000
        /*0010*/ 	.short	0x0004
        /*0012*/ 	.short	0x001c
        /*0014*/ 	.byte	0x00, 0xf0, 0x11, 0x00


	//----- nvinfo : EIATTR_KPARAM_INFO
	.align		4
.L_11:
        /*0018*/ 	.byte	0x04, 0x17
        /*001a*/ 	.short	(.L_13 - .L_12)
.L_12:
        /*001c*/ 	.word	0x00000000
        /*0020*/ 	.short	0x0003
        /*0022*/ 	.short	0x0018
        /*0024*/ 	.byte	0x00, 0xf0, 0x11, 0x00


	//----- nvinfo : EIATTR_KPARAM_INFO
	.align		4
.L_13:
        /*0028*/ 	.byte	0x04, 0x17
        /*002a*/ 	.short	(.L_15 - .L_14)
.L_14:
        /*002c*/ 	.word	0x00000000
        /*0030*/ 	.short	0x0002
        /*0032*/ 	.short	0x0010
        /*0034*/ 	.byte	0x00, 0xf4, 0x21, 0x00


	//----- nvinfo : EIATTR_KPARAM_INFO
	.align		4
.L_15:
        /*0038*/ 	.byte	0x04, 0x17
        /*003a*/ 	.short	(.L_17 - .L_16)
.L_16:
        /*003c*/ 	.word	0x00000000
        /*0040*/ 	.short	0x0001
        /*0042*/ 	.short	0x0008
        /*0044*/ 	.byte	0x00, 0xf4, 0x21, 0x00


	//----- nvinfo : EIATTR_KPARAM_INFO
	.align		4
.L_17:
        /*0048*/ 	.byte	0x04, 0x17
        /*004a*/ 	.short	(.L_19 - .L_18)
.L_18:
        /*004c*/ 	.word	0x00000000
        /*0050*/ 	.short	0x0000
        /*0052*/ 	.short	0x0000
        /*0054*/ 	.byte	0x00, 0xf4, 0x21, 0x00


	//----- nvinfo : EIATTR_SPARSE_MMA_MASK
	.align		4
.L_19:
        /*0058*/ 	.byte	0x03, 0x50
        /*005a*/ 	.short	0x0000


	//----- nvinfo : EIATTR_MAXREG_COUNT
	.align		4
        /*005c*/ 	.byte	0x03, 0x1b
        /*005e*/ 	.short	0x00ff


	//----- nvinfo : EIATTR_EXIT_INSTR_OFFSETS
	.align		4
        /*0060*/ 	.byte	0x04, 0x1c
        /*0062*/ 	.short	(.L_21 - .L_20)


	//   ....[0]....
.L_20:
        /*0064*/ 	.word	0x00002e30


	//   ....[1]....
        /*0068*/ 	.word	0x00002e60


	//----- nvinfo : EIATTR_REQNTID
	.align		4
.L_21:
        /*006c*/ 	.byte	0x04, 0x10
        /*006e*/ 	.short	(.L_23 - .L_22)
.L_22:
        /*0070*/ 	.word	0x00000100
        /*0074*/ 	.word	0x00000001
        /*0078*/ 	.word	0x00000001


	//----- nvinfo : EIATTR_CBANK_PARAM_SIZE
	.align		4
.L_23:
        /*007c*/ 	.byte	0x03, 0x19
        /*007e*/ 	.short	0x0020


	//----- nvinfo : EIATTR_PARAM_CBANK
	.align		4
        /*0080*/ 	.byte	0x04, 0x0a
        /*0082*/ 	.short	(.L_25 - .L_24)
	.align		4
.L_24:
        /*0084*/ 	.word	index@(.nv.constant0.triton_poi_fused_max_pool2d_with_indices_20)
        /*0088*/ 	.short	0x0210
        /*008a*/ 	.short	0x0020


	//----- nvinfo : EIATTR_SW_WAR
	.align		4
.L_25:
        /*008c*/ 	.byte	0x04, 0x36
        /*008e*/ 	.short	(.L_27 - .L_26)
.L_26:
        /*0090*/ 	.word	0x00000008
.L_27:


//--------------------- .nv.callgraph             --------------------------
	.section	.nv.callgraph,"",@"SHT_CUDA_CALLGRAPH"
	.align	4
	.sectionentsize	8
	.align		4
        /*0000*/ 	.word	0x00000000
	.align		4
        /*0004*/ 	.word	0xffffffff
	.align		4
        /*0008*/ 	.word	0x00000000
	.align		4
        /*000c*/ 	.word	0xfffffffe
	.align		4
        /*0010*/ 	.word	0x00000000
	.align		4
        /*0014*/ 	.word	0xfffffffd
	.align		4
        /*0018*/ 	.word	0x00000000
	.align		4
        /*001c*/ 	.word	0xfffffffc


//--------------------- .text.triton_poi_fused_max_pool2d_with_indices_20 --------------------------
	.section	.text.triton_poi_fused_max_pool2d_with_indices_20,"ax",@progbits
	.sectionflags	@"SHF_BARRIERS=1"
	.align	128
        .global         triton_poi_fused_max_pool2d_with_indices_20
        .type           triton_poi_fused_max_pool2d_with_indices_20,@function
        .size           triton_poi_fused_max_pool2d_with_indices_20,(.L_x_1 - triton_poi_fused_max_pool2d_with_indices_20)
        .other          triton_poi_fused_max_pool2d_with_indices_20,@"STO_CUDA_ENTRY STV_DEFAULT"
triton_poi_fused_max_pool2d_with_indices_20:
.text.triton_poi_fused_max_pool2d_with_indices_20:
[----:B------:R-:W0:Y:S01]  /*0000*/  LDC R1, c[0x0][0x28] ;  /* 0x00000a00ff017b82 */ /* 0x000e220000000800 */
[----:B------:R-:W1:Y:S07]  /*0010*/  S2R R54, SR_CTAID.X ;  /* 0x0000000000367919 */ /* 0x000e6e0000002500 */
[----:B------:R-:W2:Y:S01]  /*0020*/  LDC.64 R38, c[0x0][0x210] ;  /* 0x00008400ff267b82 */ /* 0x000ea20000000a00 */
[----:B------:R-:W-:Y:S01]  /*0030*/  IMAD.MOV.U32 R55, RZ, RZ, RZ ;  /* 0x000000ffff377224 */ /* 0x000fe200078e00ff */
[----:B------:R-:W-:Y:S01]  /*0040*/  CS2R R56, SRZ ;  /* 0x0000000000387805 */ /* 0x000fe2000001ff00 */
[----:B------:R-:W3:Y:S01]  /*0050*/  S2R R51, SR_TID.X ;  /* 0x0000000000337919 */ /* 0x000ee20000002100 */
[----:B------:R-:W-:Y:S01]  /*0060*/  ULDC.64 UR6, c[0x0][0x208] ;  /* 0x0000820000067ab9 */ /* 0x000fe20000000a00 */
[----:B------:R-:W-:Y:S01]  /*0070*/  CS2R R58, SRZ ;  /* 0x00000000003a7805 */ /* 0x000fe2000001ff00 */
[----:B------:R-:W4:Y:S01]  /*0080*/  S2R R52, SR_CTAID.Y ;  /* 0x0000000000347919 */ /* 0x000f220000002600 */
[----:B-1----:R-:W-:Y:S01]  /*0090*/  IMAD.SHL.U32 R54, R54, 0x40, RZ ;  /* 0x0000004036367824 */ /* 0x002fe200078e00ff */
[----:B---3--:R-:W-:-:S04]  /*00a0*/  SHF.R.U32.HI R0, RZ, 0x6, R51 ;  /* 0x00000006ff007819 */ /* 0x008fc80000011633 */
[----:B------:R-:W-:Y:S01]  /*00b0*/  LOP3.LUT R2, R54, 0x3f, R51, 0xf8, !PT ;  /* 0x0000003f36027812 */ /* 0x000fe200078ef833 */
[----:B----4-:R-:W-:Y:S01]  /*00c0*/  IMAD.SHL.U32 R53, R52, 0x40, RZ ;  /* 0x0000004034357824 */ /* 0x010fe200078e00ff */
[----:B------:R-:W-:Y:S02]  /*00d0*/  SGXT.U32 R0, R0, 0x2 ;  /* 0x000000020000781a */ /* 0x000fe40000000000 */
[----:B------:R-:W-:Y:S02]  /*00e0*/  SHF.R.S32.HI R3, RZ, 0x1f, R2 ;  /* 0x0000001fff037819 */ /* 0x000fe40000011402 */
[----:B------:R-:W-:Y:S02]  /*00f0*/  LOP3.LUT R0, R53, R0, RZ, 0xfc, !PT ;  /* 0x0000000035007212 */ /* 0x000fe400078efcff */
[----:B------:R-:W-:Y:S02]  /*0100*/  LEA.HI R3, R3, R2, RZ, 0x3 ;  /* 0x0000000203037211 */ /* 0x000fe400078f18ff */
[----:B------:R-:W-:Y:S01]  /*0110*/  ISETP.GE.AND P0, PT, R2, 0x40, PT ;  /* 0x000000400200780c */ /* 0x000fe20003f06270 */
[----:B------:R-:W-:Y:S01]  /*0120*/  IMAD.SHL.U32 R10, R0, 0x100, RZ ;  /* 0x00000100000a7824 */ /* 0x000fe200078e00ff */
[C---:B------:R-:W-:Y:S01]  /*0130*/  LOP3.LUT R5, R3.reuse, 0x7ffffff8, RZ, 0xc0, !PT ;  /* 0x7ffffff803057812 */ /* 0x040fe200078ec0ff */
[----:B------:R-:W-:-:S03]  /*0140*/  IMAD.SHL.U32 R3, R3, 0x4, RZ ;  /* 0x0000000403037824 */ /* 0x000fc600078e00ff */
[----:B------:R-:W-:Y:S01]  /*0150*/  LOP3.LUT R9, R10, 0x400, RZ, 0xfc, !PT ;  /* 0x000004000a097812 */ /* 0x000fe200078efcff */
[----:B------:R-:W-:Y:S01]  /*0160*/  IMAD.IADD R5, R2, 0x1, -R5 ;  /* 0x0000000102057824 */ /* 0x000fe200078e0a05 */
[----:B------:R-:W-:Y:S02]  /*0170*/  LOP3.LUT R4, R3, 0xffffffe0, RZ, 0xc0, !PT ;  /* 0xffffffe003047812 */ /* 0x000fe400078ec0ff */
[C---:B------:R-:W-:Y:S02]  /*0180*/  LOP3.LUT R7, R10.reuse, 0xc00, RZ, 0xfc, !PT ;  /* 0x00000c000a077812 */ /* 0x040fe400078efcff */
[C---:B------:R-:W-:Y:S01]  /*0190*/  LOP3.LUT R6, R10.reuse, 0x1000, RZ, 0xfc, !PT ;  /* 0x000010000a067812 */ /* 0x040fe200078efcff */
[----:B------:R-:W-:Y:S01]  /*01a0*/  IMAD R73, R5, 0x2, R4 ;  /* 0x0000000205497824 */ /* 0x000fe200078e0204 */
[----:B------:R-:W-:-:S03]  /*01b0*/  LOP3.LUT R8, R10, 0x800, RZ, 0xfc, !PT ;  /* 0x000008000a087812 */ /* 0x000fc600078efcff */
[C---:B------:R-:W-:Y:S02]  /*01c0*/  IMAD.IADD R3, R73.reuse, 0x1, R10 ;  /* 0x0000000149037824 */ /* 0x040fe400078e020a */
[----:B------:R-:W-:Y:S02]  /*01d0*/  IMAD.IADD R13, R73, 0x1, R9 ;  /* 0x00000001490d7824 */ /* 0x000fe400078e0209 */
[----:B--2---:R-:W-:-:S04]  /*01e0*/  IMAD.WIDE R2, R3, 0x4, R38 ;  /* 0x0000000403027825 */ /* 0x004fc800078e0226 */
[----:B------:R-:W-:Y:S01]  /*01f0*/  IMAD.IADD R17, R73, 0x1, R7 ;  /* 0x0000000149117824 */ /* 0x000fe200078e0207 */
[----:B------:R1:W2:Y:S01]  /*0200*/  @!P0 LDG.E.EL R55, desc[UR6][R2.64] ;  /* 0x0000000602378981 */ /* 0x0002a2000c2e1900 */
[----:B------:R-:W-:Y:S01]  /*0210*/  IMAD.WIDE R12, R13, 0x4, R38 ;  /* 0x000000040d0c7825 */ /* 0x000fe200078e0226 */
[----:B------:R-:W-:-:S03]  /*0220*/  LOP3.LUT R4, R10, 0x1800, RZ, 0xfc, !PT ;  /* 0x000018000a047812 */ /* 0x000fc600078efcff */
[----:B------:R-:W-:Y:S01]  /*0230*/  IMAD.WIDE R16, R17, 0x4, R38 ;  /* 0x0000000411107825 */ /* 0x000fe200078e0226 */
[----:B------:R3:W4:Y:S01]  /*0240*/  @!P0 LDG.E.EL R56, desc[UR6][R12.64] ;  /* 0x000000060c388981 */ /* 0x000722000c2e1900 */
[C---:B------:R-:W-:Y:S02]  /*0250*/  LOP3.LUT R75, R10.reuse, 0x2800, RZ, 0xfc, !PT ;  /* 0x000028000a4b7812 */ /* 0x040fe400078efcff */
[----:B------:R-:W-:Y:S01]  /*0260*/  IMAD.IADD R15, R73, 0x1, R8 ;  /* 0x00000001490f7824 */ /* 0x000fe200078e0208 */
[C---:B-1----:R-:W-:Y:S01]  /*0270*/  LOP3.LUT R3, R10.reuse, 0x1c00, RZ, 0xfc, !PT ;  /* 0x00001c000a037812 */ /* 0x042fe200078efcff */
[----:B------:R1:W5:Y:S01]  /*0280*/  @!P0 LDG.E.EL R58, desc[UR6][R16.64] ;  /* 0x00000006103a8981 */ /* 0x000362000c2e1900 */
[----:B------:R-:W-:Y:S01]  /*0290*/  LOP3.LUT R2, R10, 0x2000, RZ, 0xfc, !PT ;  /* 0x000020000a027812 */ /* 0x000fe200078efcff */
[----:B------:R-:W-:-:S04]  /*02a0*/  IMAD.WIDE R14, R15, 0x4, R38 ;  /* 0x000000040f0e7825 */ /* 0x000fc800078e0226 */
[C---:B---3--:R-:W-:Y:S01]  /*02b0*/  IMAD.IADD R13, R73.reuse, 0x1, R6 ;  /* 0x00000001490d7824 */ /* 0x048fe200078e0206 */
[----:B------:R-:W-:Y:S01]  /*02c0*/  CS2R R60, SRZ ;  /* 0x00000000003c7805 */ /* 0x000fe2000001ff00 */
[C---:B------:R-:W-:Y:S01]  /*02d0*/  IMAD.IADD R19, R73.reuse, 0x1, R3 ;  /* 0x0000000149137824 */ /* 0x040fe200078e0203 */
[----:B------:R-:W-:Y:S01]  /*02e0*/  CS2R R62, SRZ ;  /* 0x00000000003e7805 */ /* 0x000fe2000001ff00 */
[C---:B-1----:R-:W-:Y:S01]  /*02f0*/  IMAD.IADD R17, R73.reuse, 0x1, R4 ;  /* 0x0000000149117824 */ /* 0x042fe200078e0204 */
[C---:B------:R-:W-:Y:S01]  /*0300*/  LOP3.LUT R5, R10.reuse, 0x1400, RZ, 0xfc, !PT ;  /* 0x000014000a057812 */ /* 0x040fe200078efcff */
[----:B------:R-:W-:Y:S01]  /*0310*/  IMAD.IADD R21, R73, 0x1, R2 ;  /* 0x0000000149157824 */ /* 0x000fe200078e0202 */
[C---:B------:R-:W-:Y:S01]  /*0320*/  LOP3.LUT R0, R10.reuse, 0x2400, RZ, 0xfc, !PT ;  /* 0x000024000a007812 */ /* 0x040fe200078efcff */
[--C-:B------:R-:W-:Y:S01]  /*0330*/  IMAD.WIDE R12, R13, 0x4, R38.reuse ;  /* 0x000000040d0c7825 */ /* 0x100fe200078e0226 */
[C---:B------:R-:W-:Y:S01]  /*0340*/  LOP3.LUT R76, R10.reuse, 0x3000, RZ, 0xfc, !PT ;  /* 0x000030000a4c7812 */ /* 0x040fe200078efcff */
[----:B------:R-:W3:Y:S01]  /*0350*/  @!P0 LDG.E.EL R57, desc[UR6][R14.64] ;  /* 0x000000060e398981 */ /* 0x000ee2000c2e1900 */
[----:B------:R-:W-:Y:S01]  /*0360*/  LOP3.LUT R74, R10, 0x3400, RZ, 0xfc, !PT ;  /* 0x000034000a4a7812 */ /* 0x000fe200078efcff */
[----:B------:R-:W-:-:S02]  /*0370*/  IMAD.WIDE R16, R17, 0x4, R38 ;  /* 0x0000000411107825 */ /* 0x000fc400078e0226 */
[----:B------:R1:W2:Y:S02]  /*0380*/  @!P0 LDG.E.EL R59, desc[UR6][R12.64] ;  /* 0x000000060c3b8981 */ /* 0x0002a4000c2e1900 */
[--C-:B------:R-:W-:Y:S01]  /*0390*/  IMAD.WIDE R18, R19, 0x4, R38.reuse ;  /* 0x0000000413127825 */ /* 0x100fe200078e0226 */
[----:B------:R-:W-:Y:S01]  /*03a0*/  CS2R R64, SRZ ;  /* 0x0000000000407805 */ /* 0x000fe2000001ff00 */
[----:B------:R1:W2:Y:S02]  /*03b0*/  @!P0 LDG.E.EL R61, desc[UR6][R16.64] ;  /* 0x00000006103d8981 */ /* 0x0002a4000c2e1900 */
[----:B------:R-:W-:Y:S02]  /*03c0*/  IMAD.WIDE R20, R21, 0x4, R38 ;  /* 0x0000000415147825 */ /* 0x000fe400078e0226 */
[----:B------:R1:W2:Y:S02]  /*03d0*/  @!P0 LDG.E.EL R62, desc[UR6][R18.64] ;  /* 0x00000006123e8981 */ /* 0x0002a4000c2e1900 */
[----:B01----:R-:W-:-:S02]  /*03e0*/  IMAD.IADD R13, R73, 0x1, R75 ;  /* 0x00000001490d7824 */ /* 0x003fc400078e024b */
[C---:B------:R-:W-:Y:S01]  /*03f0*/  IMAD.IADD R15, R73.reuse, 0x1, R5 ;  /* 0x00000001490f7824 */ /* 0x040fe200078e0205 */
[----:B------:R0:W2:Y:S01]  /*0400*/  @!P0 LDG.E.EL R63, desc[UR6][R20.64] ;  /* 0x00000006143f8981 */ /* 0x0000a2000c2e1900 */
[----:B------:R-:W-:Y:S02]  /*0410*/  IMAD.IADD R17, R73, 0x1, R76 ;  /* 0x0000000149117824 */ /* 0x000fe400078e024c */
[----:B------:R-:W-:Y:S01]  /*0420*/  IMAD.WIDE R12, R13, 0x4, R38 ;  /* 0x000000040d0c7825 */ /* 0x000fe200078e0226 */
[----:B------:R-:W-:-:S03]  /*0430*/  CS2R R66, SRZ ;  /* 0x0000000000427805 */ /* 0x000fc6000001ff00 */
[C---:B------:R-:W-:Y:S01]  /*0440*/  IMAD.IADD R19, R73.reuse, 0x1, R74 ;  /* 0x0000000149137824 */ /* 0x040fe200078e024a */
[----:B------:R-:W-:Y:S01]  /*0450*/  LOP3.LUT R77, R10, 0x2c00, RZ, 0xfc, !PT ;  /* 0x00002c000a4d7812 */ /* 0x000fe200078efcff */
[C---:B0-----:R-:W-:Y:S01]  /*0460*/  IMAD.IADD R21, R73.reuse, 0x1, R0 ;  /* 0x0000000149157824 */ /* 0x041fe200078e0200 */
[----:B------:R0:W2:Y:S01]  /*0470*/  @!P0 LDG.E.EL R64, desc[UR6][R12.64] ;  /* 0x000000060c408981 */ /* 0x0000a2000c2e1900 */
[----:B------:R-:W-:Y:S02]  /*0480*/  VIADD R23, R73, 0x1 ;  /* 0x0000000149177836 */ /* 0x000fe40000000000 */
[----:B------:R-:W-:-:S04]  /*0490*/  IMAD.WIDE R14, R15, 0x4, R38 ;  /* 0x000000040f0e7825 */ /* 0x000fc800078e0226 */
[----:B------:R-:W-:Y:S01]  /*04a0*/  IMAD.MOV.U32 R69, RZ, RZ, RZ ;  /* 0x000000ffff457224 */ /* 0x000fe200078e00ff */
[----:B------:R1:W2:Y:S01]  /*04b0*/  @!P0 LDG.E.EL R60, desc[UR6][R14.64] ;  /* 0x000000060e3c8981 */ /* 0x0002a2000c2e1900 */
[----:B------:R-:W-:-:S04]  /*04c0*/  IMAD.WIDE R20, R21, 0x4, R38 ;  /* 0x0000000415147825 */ /* 0x000fc800078e0226 */
[--C-:B------:R-:W-:Y:S01]  /*04d0*/  IMAD.WIDE R16, R17, 0x4, R38.reuse ;  /* 0x0000000411107825 */ /* 0x100fe200078e0226 */
[----:B------:R1:W2:Y:S03]  /*04e0*/  @!P0 LDG.E.EL R65, desc[UR6][R20.64] ;  /* 0x0000000614418981 */ /* 0x0002a6000c2e1900 */
[----:B------:R-:W-:Y:S01]  /*04f0*/  IMAD.WIDE R18, R19, 0x4, R38 ;  /* 0x0000000413127825 */ /* 0x000fe200078e0226 */
[----:B------:R1:W2:Y:S03]  /*0500*/  @!P0 LDG.E.EL R66, desc[UR6][R16.64] ;  /* 0x0000000610428981 */ /* 0x0002a6000c2e1900 */
[--C-:B------:R-:W-:Y:S01]  /*0510*/  IMAD.IADD R11, R9, 0x1, R23.reuse ;  /* 0x00000001090b7824 */ /* 0x100fe200078e0217 */
[----:B------:R1:W2:Y:S01]  /*0520*/  @!P0 LDG.E.EL R69, desc[UR6][R18.64] ;  /* 0x0000000612458981 */ /* 0x0002a2000c2e1900 */
[----:B0-----:R-:W-:-:S02]  /*0530*/  IMAD.IADD R13, R8, 0x1, R23 ;  /* 0x00000001080d7824 */ /* 0x001fc400078e0217 */
[----:B------:R-:W-:Y:S01]  /*0540*/  IMAD.IADD R25, R6, 0x1, R23 ;  /* 0x0000000106197824 */ /* 0x000fe200078e0217 */
[----:B------:R-:W-:Y:S01]  /*0550*/  CS2R R48, SRZ ;  /* 0x0000000000307805 */ /* 0x000fe2000001ff00 */
[----:B-1----:R-:W-:Y:S02]  /*0560*/  IMAD.IADD R15, R73, 0x1, R77 ;  /* 0x00000001490f7824 */ /* 0x002fe400078e024d */
[----:B------:R-:W-:Y:S02]  /*0570*/  IMAD.IADD R21, R10, 0x1, R23 ;  /* 0x000000010a157824 */ /* 0x000fe400078e0217 */
[----:B------:R-:W-:-:S04]  /*0580*/  IMAD.WIDE R16, R13, 0x4, R38 ;  /* 0x000000040d107825 */ /* 0x000fc800078e0226 */
[--C-:B------:R-:W-:Y:S01]  /*0590*/  IMAD.WIDE R18, R11, 0x4, R38.reuse ;  /* 0x000000040b127825 */ /* 0x100fe200078e0226 */
[----:B------:R-:W-:Y:S02]  /*05a0*/  CS2R R46, SRZ ;  /* 0x00000000002e7805 */ /* 0x000fe4000001ff00 */
[----:B------:R-:W-:Y:S01]  /*05b0*/  CS2R R36, SRZ ;  /* 0x0000000000247805 */ /* 0x000fe2000001ff00 */
[----:B------:R-:W3:Y:S01]  /*05c0*/  @!P0 LDG.E.EL R48, desc[UR6][R16.64] ;  /* 0x0000000610308981 */ /* 0x000ee2000c2e1900 */
[----:B------:R-:W-:-:S03]  /*05d0*/  IMAD.WIDE R12, R25, 0x4, R38 ;  /* 0x00000004190c7825 */ /* 0x000fc600078e0226 */
[----:B------:R0:W4:Y:S01]  /*05e0*/  @!P0 LDG.E.EL R49, desc[UR6][R18.64] ;  /* 0x0000000612318981 */ /* 0x000122000c2e1900 */
[----:B------:R-:W-:Y:S02]  /*05f0*/  IMAD.IADD R25, R4, 0x1, R23 ;  /* 0x0000000104197824 */ /* 0x000fe400078e0217 */
[--C-:B------:R-:W-:Y:S01]  /*0600*/  IMAD.WIDE R14, R15, 0x4, R38.reuse ;  /* 0x000000040f0e7825 */ /* 0x100fe200078e0226 */
[----:B------:R-:W2:Y:S03]  /*0610*/  @!P0 LDG.E.EL R46, desc[UR6][R12.64] ;  /* 0x000000060c2e8981 */ /* 0x000ea6000c2e1900 */
[----:B------:R-:W-:Y:S01]  /*0620*/  IMAD.MOV.U32 R50, RZ, RZ, RZ ;  /* 0x000000ffff327224 */ /* 0x000fe200078e00ff */
[----:B------:R1:W2:Y:S01]  /*0630*/  @!P0 LDG.E.EL R67, desc[UR6][R14.64] ;  /* 0x000000060e438981 */ /* 0x0002a2000c2e1900 */
[----:B------:R-:W-:-:S04]  /*0640*/  IMAD.WIDE R20, R21, 0x4, R38 ;  /* 0x0000000415147825 */ /* 0x000fc800078e0226 */
[----:B0-----:R-:W-:Y:S01]  /*0650*/  IMAD.WIDE R18, R25, 0x4, R38 ;  /* 0x0000000419127825 */ /* 0x001fe200078e0226 */
[----:B------:R0:W2:Y:S03]  /*0660*/  @!P0 LDG.E.EL R50, desc[UR6][R20.64] ;  /* 0x0000000614328981 */ /* 0x0000a6000c2e1900 */
[--C-:B------:R-:W-:Y:S01]  /*0670*/  IMAD.IADD R27, R3, 0x1, R23.reuse ;  /* 0x00000001031b7824 */ /* 0x100fe200078e0217 */
[----:B------:R-:W-:Y:S01]  /*0680*/  CS2R R34, SRZ ;  /* 0x0000000000227805 */ /* 0x000fe2000001ff00 */
[--C-:B------:R-:W-:Y:S01]  /*0690*/  IMAD.IADD R31, R0, 0x1, R23.reuse ;  /* 0x00000001001f7824 */ /* 0x100fe200078e0217 */
[----:B------:R-:W-:Y:S01]  /*06a0*/  CS2R R32, SRZ ;  /* 0x0000000000207805 */ /* 0x000fe2000001ff00 */
[--C-:B------:R-:W-:Y:S01]  /*06b0*/  IMAD.IADD R11, R5, 0x1, R23.reuse ;  /* 0x00000001050b7824 */ /* 0x100fe200078e0217 */
[----:B------:R0:W2:Y:S01]  /*06c0*/  @!P0 LDG.E.EL R36, desc[UR6][R18.64] ;  /* 0x0000000612248981 */ /* 0x0000a2000c2e1900 */
[----:B-1----:R-:W-:-:S02]  /*06d0*/  IMAD.IADD R15, R7, 0x1, R23 ;  /* 0x00000001070f7824 */ /* 0x002fc400078e0217 */
[----:B------:R-:W-:-:S04]  /*06e0*/  IMAD.WIDE R16, R27, 0x4, R38 ;  /* 0x000000041b107825 */ /* 0x000fc800078e0226 */
[--C-:B------:R-:W-:Y:S01]  /*06f0*/  IMAD.WIDE R12, R31, 0x4, R38.reuse ;  /* 0x000000041f0c7825 */ /* 0x100fe200078e0226 */
[----:B------:R-:W-:Y:S01]  /*0700*/  CS2R R30, SRZ ;  /* 0x00000000001e7805 */ /* 0x000fe2000001ff00 */
[----:B------:R1:W2:Y:S02]  /*0710*/  @!P0 LDG.E.EL R35, desc[UR6][R16.64] ;  /* 0x0000000610238981 */ /* 0x0002a4000c2e1900 */
[----:B0-----:R-:W-:Y:S02]  /*0720*/  IMAD.WIDE R20, R11, 0x4, R38 ;  /* 0x000000040b147825 */ /* 0x001fe400078e0226 */
[----:B------:R0:W2:Y:S02]  /*0730*/  @!P0 LDG.E.EL R32, desc[UR6][R12.64] ;  /* 0x000000060c208981 */ /* 0x0000a4000c2e1900 */
[----:B------:R-:W-:Y:S02]  /*0740*/  IMAD.IADD R19, R77, 0x1, R23 ;  /* 0x000000014d137824 */ /* 0x000fe400078e0217 */
[----:B------:R-:W-:-:S04]  /*0750*/  IMAD.WIDE R14, R15, 0x4, R38 ;  /* 0x000000040f0e7825 */ /* 0x000fc800078e0226 */
[----:B------:R-:W-:Y:S01]  /*0760*/  IMAD.IADD R29, R2, 0x1, R23 ;  /* 0x00000001021d7824 */ /* 0x000fe200078e0217 */
[----:B------:R0:W5:Y:S01]  /*0770*/  @!P0 LDG.E.EL R47, desc[UR6][R14.64] ;  /* 0x000000060e2f8981 */ /* 0x000162000c2e1900 */
[----:B------:R-:W-:Y:S02]  /*0780*/  VIADD R11, R73, 0x10 ;  /* 0x00000010490b7836 */ /* 0x000fe40000000000 */
[----:B------:R-:W-:Y:S01]  /*0790*/  IMAD.WIDE R18, R19, 0x4, R38 ;  /* 0x0000000413127825 */ /* 0x000fe200078e0226 */
[----:B------:R-:W-:Y:S01]  /*07a0*/  CS2R R24, SRZ ;  /* 0x0000000000187805 */ /* 0x000fe2000001ff00 */
[----:B------:R-:W2:Y:S02]  /*07b0*/  @!P0 LDG.E.EL R37, desc[UR6][R20.64] ;  /* 0x0000000614258981 */ /* 0x000ea4000c2e1900 */
[----:B-1----:R-:W-:Y:S02]  /*07c0*/  IMAD.IADD R17, R76, 0x1, R23 ;  /* 0x000000014c117824 */ /* 0x002fe400078e0217 */
[----:B0-----:R-:W-:Y:S01]  /*07d0*/  IMAD.IADD R13, R10, 0x1, R11 ;  /* 0x000000010a0d7824 */ /* 0x001fe200078e020b */
[----:B------:R0:W2:Y:S01]  /*07e0*/  @!P0 LDG.E.EL R30, desc[UR6][R18.64] ;  /* 0x00000006121e8981 */ /* 0x0000a2000c2e1900 */
[----:B------:R-:W-:Y:S01]  /*07f0*/  IMAD.WIDE R14, R29, 0x4, R38 ;  /* 0x000000041d0e7825 */ /* 0x000fe200078e0226 */
[----:B------:R-:W-:-:S03]  /*0800*/  CS2R R28, SRZ ;  /* 0x00000000001c7805 */ /* 0x000fc6000001ff00 */
[--C-:B------:R-:W-:Y:S01]  /*0810*/  IMAD.WIDE R16, R17, 0x4, R38.reuse ;  /* 0x0000000411107825 */ /* 0x100fe200078e0226 */
[----:B------:R-:W2:Y:S03]  /*0820*/  @!P0 LDG.E.EL R34, desc[UR6][R14.64] ;  /* 0x000000060e228981 */ /* 0x000ea6000c2e1900 */
[----:B------:R-:W-:Y:S01]  /*0830*/  IMAD.WIDE R12, R13, 0x4, R38 ;  /* 0x000000040d0c7825 */ /* 0x000fe200078e0226 */
[----:B------:R1:W2:Y:S03]  /*0840*/  @!P0 LDG.E.EL R31, desc[UR6][R16.64] ;  /* 0x00000006101f8981 */ /* 0x0002a6000c2e1900 */
[----:B0-----:R-:W-:Y:S01]  /*0850*/  IMAD.IADD R19, R9, 0x1, R11 ;  /* 0x0000000109137824 */ /* 0x001fe200078e020b */
[----:B------:R-:W3:Y:S03]  /*0860*/  @!P0 LDG.E.EL R29, desc[UR6][R12.64] ;  /* 0x000000060c1d8981 */ /* 0x000ee6000c2e1900 */
[----:B------:R-:W-:-:S04]  /*0870*/  IMAD.WIDE R18, R19, 0x4, R38 ;  /* 0x0000000413127825 */ /* 0x000fc800078e0226 */
[----:B-1----:R-:W-:Y:S01]  /*0880*/  IMAD.IADD R17, R8, 0x1, R11 ;  /* 0x0000000108117824 */ /* 0x002fe200078e020b */
[----:B------:R-:W3:Y:S01]  /*0890*/  @!P0 LDG.E.EL R24, desc[UR6][R18.64] ;  /* 0x0000000612188981 */ /* 0x000ee2000c2e1900 */
[----:B------:R-:W-:Y:S02]  /*08a0*/  IMAD.IADD R15, R74, 0x1, R23 ;  /* 0x000000014a0f7824 */ /* 0x000fe400078e0217 */
[----:B------:R-:W-:-:S04]  /*08b0*/  IMAD.WIDE R16, R17, 0x4, R38 ;  /* 0x0000000411107825 */ /* 0x000fc800078e0226 */
[----:B------:R-:W-:Y:S01]  /*08c0*/  IMAD.WIDE R14, R15, 0x4, R38 ;  /* 0x000000040f0e7825 */ /* 0x000fe200078e0226 */
[----:B------:R-:W3:Y:S04]  /*08d0*/  @!P0 LDG.E.EL R25, desc[UR6][R16.64] ;  /* 0x0000000610198981 */ /* 0x000ee8000c2e1900 */
[----:B------:R0:W3:Y:S01]  /*08e0*/  @!P0 LDG.E.EL R28, desc[UR6][R14.64] ;  /* 0x000000060e1c8981 */ /* 0x0000e2000c2e1900 */
[----:B------:R-:W-:Y:S02]  /*08f0*/  IMAD.MOV.U32 R22, RZ, RZ, RZ ;  /* 0x000000ffff167224 */ /* 0x000fe400078e00ff */
[----:B0-----:R-:W-:-:S04]  /*0900*/  IMAD.IADD R15, R7, 0x1, R11 ;  /* 0x00000001070f7824 */ /* 0x001fc800078e020b */
[----:B------:R-:W-:-:S05]  /*0910*/  IMAD.WIDE R14, R15, 0x4, R38 ;  /* 0x000000040f0e7825 */ /* 0x000fca00078e0226 */
[----:B------:R-:W5:Y:S01]  /*0920*/  @!P0 LDG.E.EL R22, desc[UR6][R14.64] ;  /* 0x000000060e168981 */ /* 0x000f62000c2e1900 */
[C---:B------:R-:W-:Y:S02]  /*0930*/  LOP3.LUT R68, R10.reuse, 0x3800, RZ, 0xfc, !PT ;  /* 0x000038000a447812 */ /* 0x040fe400078efcff */
[----:B------:R-:W-:Y:S01]  /*0940*/  LOP3.LUT R70, R10, 0x3c00, RZ, 0xfc, !PT ;  /* 0x00003c000a467812 */ /* 0x000fe200078efcff */
[----:B------:R-:W-:Y:S02]  /*0950*/  IMAD.IADD R13, R6, 0x1, R11 ;  /* 0x00000001060d7824 */ /* 0x000fe400078e020b */
[--C-:B------:R-:W-:Y:S02]  /*0960*/  IMAD.IADD R21, R75, 0x1, R23.reuse ;  /* 0x000000014b157824 */ /* 0x100fe400078e0217 */
[--C-:B------:R-:W-:Y:S02]  /*0970*/  IMAD.IADD R43, R68, 0x1, R23.reuse ;  /* 0x00000001442b7824 */ /* 0x100fe400078e0217 */
[----:B------:R-:W-:-:S02]  /*0980*/  IMAD.IADD R41, R70, 0x1, R23 ;  /* 0x0000000146297824 */ /* 0x000fc400078e0217 */
[----:B------:R-:W-:Y:S02]  /*0990*/  IMAD.MOV.U32 R23, RZ, RZ, RZ ;  /* 0x000000ffff177224 */ /* 0x000fe400078e00ff */
[----:B------:R-:W-:-:S05]  /*09a0*/  IMAD.WIDE R12, R13, 0x4, R38 ;  /* 0x000000040d0c7825 */ /* 0x000fca00078e0226 */
[----:B------:R-:W5:Y:S01]  /*09b0*/  @!P0 LDG.E.EL R23, desc[UR6][R12.64] ;  /* 0x000000060c178981 */ /* 0x000f62000c2e1900 */
[----:B------:R-:W-:-:S04]  /*09c0*/  IMAD.WIDE R20, R21, 0x4, R38 ;  /* 0x0000000415147825 */ /* 0x000fc800078e0226 */
[----:B------:R-:W-:Y:S01]  /*09d0*/  IMAD.IADD R45, R5, 0x1, R11 ;  /* 0x00000001052d7824 */ /* 0x000fe200078e020b */
[----:B------:R0:W5:Y:S03]  /*09e0*/  @!P0 LDG.E.EL R33, desc[UR6][R20.64] ;  /* 0x0000000614218981 */ /* 0x000166000c2e1900 */
[----:B------:R-:W-:Y:S01]  /*09f0*/  IMAD.WIDE R44, R45, 0x4, R38 ;  /* 0x000000042d2c7825 */ /* 0x000fe200078e0226 */
[----:B0-----:R-:W-:-:S06]  /*0a00*/  CS2R R20, SRZ ;  /* 0x0000000000147805 */ /* 0x001fcc000001ff00 */
[----:B------:R-:W5:Y:S01]  /*0a10*/  @!P0 LDG.E.EL R20, desc[UR6][R44.64] ;  /* 0x000000062c148981 */ /* 0x000f62000c2e1900 */
[----:B------:R-:W-:Y:S01]  /*0a20*/  CS2R R26, SRZ ;  /* 0x00000000001a7805 */ /* 0x000fe2000001ff00 */
[----:B------:R-:W-:-:S04]  /*0a30*/  IMAD.WIDE R40, R41, 0x4, R38 ;  /* 0x0000000429287825 */ /* 0x000fc800078e0226 */
[----:B------:R-:W-:Y:S01]  /*0a40*/  IMAD.IADD R71, R4, 0x1, R11 ;  /* 0x0000000104477824 */ /* 0x000fe200078e020b */
[----:B------:R0:W5:Y:S01]  /*0a50*/  @!P0 LDG.E.EL R26, desc[UR6][R40.64] ;  /* 0x00000006281a8981 */ /* 0x000162000c2e1900 */
[----:B------:R-:W-:Y:S01]  /*0a60*/  IMAD.WIDE R42, R43, 0x4, R38 ;  /* 0x000000042b2a7825 */ /* 0x000fe200078e0226 */
[----:B------:R-:W-:-:S04]  /*0a70*/  CS2R R18, SRZ ;  /* 0x0000000000127805 */ /* 0x000fc8000001ff00 */
[----:B------:R1:W5:Y:S01]  /*0a80*/  @!P0 LDG.E.EL R27, desc[UR6][R42.64] ;  /* 0x000000062a1b8981 */ /* 0x000362000c2e1900 */
[----:B0-----:R-:W-:-:S05]  /*0a90*/  IMAD.WIDE R40, R71, 0x4, R38 ;  /* 0x0000000447287825 */ /* 0x001fca00078e0226 */
[----:B------:R0:W5:Y:S01]  /*0aa0*/  @!P0 LDG.E.EL R21, desc[UR6][R40.64] ;  /* 0x0000000628158981 */ /* 0x000162000c2e1900 */
[----:B-1----:R-:W-:-:S04]  /*0ab0*/  IMAD.IADD R43, R3, 0x1, R11 ;  /* 0x00000001032b7824 */ /* 0x002fc800078e020b */
[----:B------:R-:W-:-:S05]  /*0ac0*/  IMAD.WIDE R14, R43, 0x4, R38 ;  /* 0x000000042b0e7825 */ /* 0x000fca00078e0226 */
[----:B------:R1:W5:Y:S01]  /*0ad0*/  @!P0 LDG.E.EL R18, desc[UR6][R14.64] ;  /* 0x000000060e128981 */ /* 0x000362000c2e1900 */
[----:B------:R-:W-:-:S04]  /*0ae0*/  IMAD.IADD R43, R2, 0x1, R11 ;  /* 0x00000001022b7824 */ /* 0x000fc800078e020b */
[----:B------:R-:W-:-:S05]  /*0af0*/  IMAD.WIDE R42, R43, 0x4, R38 ;  /* 0x000000042b2a7825 */ /* 0x000fca00078e0226 */
[----:B------:R-:W5:Y:S01]  /*0b00*/  @!P0 LDG.E.EL R19, desc[UR6][R42.64] ;  /* 0x000000062a138981 */ /* 0x000f62000c2e1900 */
[----:B------:R-:W-:Y:S01]  /*0b10*/  IMAD.IADD R71, R0, 0x1, R11 ;  /* 0x0000000100477824 */ /* 0x000fe200078e020b */
[----:B------:R-:W-:-:S03]  /*0b20*/  CS2R R16, SRZ ;  /* 0x0000000000107805 */ /* 0x000fc6000001ff00 */
[----:B------:R-:W-:-:S05]  /*0b30*/  IMAD.WIDE R12, R71, 0x4, R38 ;  /* 0x00000004470c7825 */ /* 0x000fca00078e0226 */
[----:B------:R1:W5:Y:S01]  /*0b40*/  @!P0 LDG.E.EL R17, desc[UR6][R12.64] ;  /* 0x000000060c118981 */ /* 0x000362000c2e1900 */
[--C-:B------:R-:W-:Y:S02]  /*0b50*/  IMAD.IADD R71, R75, 0x1, R11.reuse ;  /* 0x000000014b477824 */ /* 0x100fe400078e020b */
[----:B0-----:R-:W-:Y:S02]  /*0b60*/  IMAD.IADD R41, R77, 0x1, R11 ;  /* 0x000000014d297824 */ /* 0x001fe400078e020b */
[----:B------:R-:W-:Y:S01]  /*0b70*/  IMAD.WIDE R44, R71, 0x4, R38 ;  /* 0x00000004472c7825 */ /* 0x000fe200078e0226 */
[----:B-1----:R-:W-:-:S03]  /*0b80*/  CS2R R14, SRZ ;  /* 0x00000000000e7805 */ /* 0x002fc6000001ff00 */
[----:B------:R-:W-:Y:S01]  /*0b90*/  IMAD.WIDE R40, R41, 0x4, R38 ;  /* 0x0000000429287825 */ /* 0x000fe200078e0226 */
[----:B------:R0:W5:Y:S03]  /*0ba0*/  @!P0 LDG.E.EL R16, desc[UR6][R44.64] ;  /* 0x000000062c108981 */ /* 0x000166000c2e1900 */
[--C-:B------:R-:W-:Y:S01]  /*0bb0*/  IMAD.IADD R71, R76, 0x1, R11.reuse ;  /* 0x000000014c477824 */ /* 0x100fe200078e020b */
[----:B------:R1:W5:Y:S01]  /*0bc0*/  @!P0 LDG.E.EL R15, desc[UR6][R40.64] ;  /* 0x00000006280f8981 */ /* 0x000362000c2e1900 */
[----:B------:R-:W-:Y:S01]  /*0bd0*/  CS2R R12, SRZ ;  /* 0x00000000000c7805 */ /* 0x000fe2000001ff00 */
[--C-:B0-----:R-:W-:Y:S02]  /*0be0*/  IMAD.IADD R45, R68, 0x1, R11.reuse ;  /* 0x00000001442d7824 */ /* 0x101fe400078e020b */
[----:B------:R-:W-:Y:S02]  /*0bf0*/  IMAD.IADD R43, R74, 0x1, R11 ;  /* 0x000000014a2b7824 */ /* 0x000fe400078e020b */
[----:B-1----:R-:W-:-:S04]  /*0c00*/  IMAD.WIDE R40, R71, 0x4, R38 ;  /* 0x0000000447287825 */ /* 0x002fc800078e0226 */
[----:B------:R-:W-:Y:S01]  /*0c10*/  IMAD.WIDE R44, R45, 0x4, R38 ;  /* 0x000000042d2c7825 */ /* 0x000fe200078e0226 */
[----:B------:R0:W5:Y:S03]  /*0c20*/  @!P0 LDG.E.EL R14, desc[UR6][R40.64] ;  /* 0x00000006280e8981 */ /* 0x000166000c2e1900 */
[----:B------:R-:W-:Y:S01]  /*0c30*/  IMAD.IADD R71, R70, 0x1, R11 ;  /* 0x0000000146477824 */ /* 0x000fe200078e020b */
[----:B------:R1:W5:Y:S01]  /*0c40*/  @!P0 LDG.E.EL R12, desc[UR6][R44.64] ;  /* 0x000000062c0c8981 */ /* 0x000362000c2e1900 */
[----:B------:R-:W-:Y:S02]  /*0c50*/  IMAD.MOV.U32 R11, RZ, RZ, RZ ;  /* 0x000000ffff0b7224 */ /* 0x000fe400078e00ff */
[----:B------:R-:W-:-:S04]  /*0c60*/  IMAD.WIDE R42, R43, 0x4, R38 ;  /* 0x000000042b2a7825 */ /* 0x000fc800078e0226 */
[----:B0-----:R-:W-:Y:S01]  /*0c70*/  IMAD.WIDE R40, R71, 0x4, R38 ;  /* 0x0000000447287825 */ /* 0x001fe200078e0226 */
[----:B------:R0:W5:Y:S03]  /*0c80*/  @!P0 LDG.E.EL R13, desc[UR6][R42.64] ;  /* 0x000000062a0d8981 */ /* 0x000166000c2e1900 */
[C---:B------:R-:W-:Y:S01]  /*0c90*/  IMAD.IADD R71, R73.reuse, 0x1, R68 ;  /* 0x0000000149477824 */ /* 0x040fe200078e0244 */
[----:B------:R0:W5:Y:S01]  /*0ca0*/  @!P0 LDG.E.EL R11, desc[UR6][R40.64] ;  /* 0x00000006280b8981 */ /* 0x000162000c2e1900 */
[C---:B-1----:R-:W-:Y:S02]  /*0cb0*/  IMAD.IADD R45, R73.reuse, 0x1, R70 ;  /* 0x00000001492d7824 */ /* 0x042fe400078e0246 */
[----:B------:R-:W-:Y:S02]  /*0cc0*/  VIADD R73, R73, 0x11 ;  /* 0x0000001149497836 */ /* 0x000fe40000000000 */
[----:B------:R-:W-:-:S02]  /*0cd0*/  IMAD.MOV.U32 R72, RZ, RZ, RZ ;  /* 0x000000ffff487224 */ /* 0x000fc400078e00ff */
[----:B0-----:R-:W-:-:S04]  /*0ce0*/  IMAD.WIDE R42, R71, 0x4, R38 ;  /* 0x00000004472a7825 */ /* 0x001fc800078e0226 */
[----:B------:R-:W-:Y:S01]  /*0cf0*/  IMAD.IADD R41, R10, 0x1, R73 ;  /* 0x000000010a297824 */ /* 0x000fe200078e0249 */
[----:B------:R0:W5:Y:S01]  /*0d00*/  @!P0 LDG.E.EL R72, desc[UR6][R42.64] ;  /* 0x000000062a488981 */ /* 0x000162000c2e1900 */
[----:B------:R-:W-:Y:S02]  /*0d10*/  IMAD.MOV.U32 R71, RZ, RZ, RZ ;  /* 0x000000ffff477224 */ /* 0x000fe400078e00ff */
[----:B------:R-:W-:Y:S02]  /*0d20*/  IMAD.MOV.U32 R10, RZ, RZ, RZ ;  /* 0x000000ffff0a7224 */ /* 0x000fe400078e00ff */
[----:B------:R-:W-:-:S04]  /*0d30*/  IMAD.WIDE R44, R45, 0x4, R38 ;  /* 0x000000042d2c7825 */ /* 0x000fc800078e0226 */
[----:B------:R-:W-:Y:S01]  /*0d40*/  IMAD.WIDE R40, R41, 0x4, R38 ;  /* 0x0000000429287825 */ /* 0x000fe200078e0226 */
[----:B------:R1:W5:Y:S03]  /*0d50*/  @!P0 LDG.E.EL R71, desc[UR6][R44.64] ;  /* 0x000000062c478981 */ /* 0x000366000c2e1900 */
[----:B0-----:R-:W-:Y:S01]  /*0d60*/  IMAD.IADD R43, R9, 0x1, R73 ;  /* 0x00000001092b7824 */ /* 0x001fe200078e0249 */
[----:B------:R0:W5:Y:S01]  /*0d70*/  @!P0 LDG.E.EL R10, desc[UR6][R40.64] ;  /* 0x00000006280a8981 */ /* 0x000162000c2e1900 */
[----:B------:R-:W-:Y:S02]  /*0d80*/  IMAD.MOV.U32 R9, RZ, RZ, RZ ;  /* 0x000000ffff097224 */ /* 0x000fe400078e00ff */
[----:B------:R-:W-:-:S04]  /*0d90*/  IMAD.WIDE R42, R43, 0x4, R38 ;  /* 0x000000042b2a7825 */ /* 0x000fc800078e0226 */
[--C-:B-1----:R-:W-:Y:S01]  /*0da0*/  IMAD.IADD R45, R8, 0x1, R73.reuse ;  /* 0x00000001082d7824 */ /* 0x102fe200078e0249 */
[----:B------:R1:W5:Y:S01]  /*0db0*/  @!P0 LDG.E.EL R9, desc[UR6][R42.64] ;  /* 0x000000062a098981 */ /* 0x000362000c2e1900 */
[----:B0-----:R-:W-:Y:S02]  /*0dc0*/  IMAD.IADD R41, R7, 0x1, R73 ;  /* 0x0000000107297824 */ /* 0x001fe400078e0249 */
[----:B------:R-:W-:Y:S02]  /*0dd0*/  IMAD.MOV.U32 R8, RZ, RZ, RZ ;  /* 0x000000ffff087224 */ /* 0x000fe400078e00ff */
[----:B------:R-:W-:Y:S02]  /*0de0*/  IMAD.MOV.U32 R7, RZ, RZ, RZ ;  /* 0x000000ffff077224 */ /* 0x000fe400078e00ff */
[----:B------:R-:W-:-:S04]  /*0df0*/  IMAD.WIDE R44, R45, 0x4, R38 ;  /* 0x000000042d2c7825 */ /* 0x000fc800078e0226 */
[----:B------:R-:W-:Y:S01]  /*0e00*/  IMAD.WIDE R40, R41, 0x4, R38 ;  /* 0x0000000429287825 */ /* 0x000fe200078e0226 */
[----:B------:R0:W5:Y:S03]  /*0e10*/  @!P0 LDG.E.EL R8, desc[UR6][R44.64] ;  /* 0x000000062c088981 */ /* 0x000166000c2e1900 */
[----:B-1----:R-:W-:Y:S01]  /*0e20*/  IMAD.IADD R43, R6, 0x1, R73 ;  /* 0x00000001062b7824 */ /* 0x002fe200078e0249 */
[----:B------:R1:W5:Y:S01]  /*0e30*/  @!P0 LDG.E.EL R7, desc[UR6][R40.64] ;  /* 0x0000000628078981 */ /* 0x000362000c2e1900 */
[----:B------:R-:W-:Y:S02]  /*0e40*/  IMAD.MOV.U32 R6, RZ, RZ, RZ ;  /* 0x000000ffff067224 */ /* 0x000fe400078e00ff */
[----:B------:R-:W-:-:S04]  /*0e50*/  IMAD.WIDE R42, R43, 0x4, R38 ;  /* 0x000000042b2a7825 */ /* 0x000fc800078e0226 */
[--C-:B0-----:R-:W-:Y:S01]  /*0e60*/  IMAD.IADD R45, R5, 0x1, R73.reuse ;  /* 0x00000001052d7824 */ /* 0x101fe200078e0249 */
[----:B------:R0:W5:Y:S01]  /*0e70*/  @!P0 LDG.E.EL R6, desc[UR6][R42.64] ;  /* 0x000000062a068981 */ /* 0x000162000c2e1900 */
[----:B-1----:R-:W-:Y:S02]  /*0e80*/  IMAD.IADD R41, R4, 0x1, R73 ;  /* 0x0000000104297824 */ /* 0x002fe400078e0249 */
        /* <DEDUP_REMOVED lines=28> */
[----:B--2---:R-:W-:Y:S01]  /*1050*/  FSETP.GT.AND P1, PT, R50, R55, PT ;  /* 0x000000373200720b */ /* 0x004fe20003f24000 */
[----:B------:R1:W2:Y:S02]  /*1060*/  @!P0 LDG.E.EL R77, desc[UR6][R44.64] ;  /* 0x000000062c4d8981 */ /* 0x0002a4000c2e1900 */
[--C-:B0-----:R-:W-:Y:S02]  /*1070*/  IMAD.IADD R43, R74, 0x1, R73.reuse ;  /* 0x000000014a2b7824 */ /* 0x101fe400078e0249 */
[--C-:B------:R-:W-:Y:S01]  /*1080*/  IMAD.IADD R68, R68, 0x1, R73.reuse ;  /* 0x0000000144447824 */ /* 0x100fe200078e0249 */
[----:B------:R0:W2:Y:S01]  /*1090*/  @!P0 LDG.E.EL R76, desc[UR6][R40.64] ;  /* 0x00000006284c8981 */ /* 0x0000a2000c2e1900 */
[----:B------:R-:W-:Y:S02]  /*10a0*/  IMAD.IADD R70, R70, 0x1, R73 ;  /* 0x0000000146467824 */ /* 0x000fe400078e0249 */
[----:B------:R-:W-:-:S02]  /*10b0*/  IMAD.MOV.U32 R74, RZ, RZ, RZ ;  /* 0x000000ffff4a7224 */ /* 0x000fc400078e00ff */
[----:B------:R-:W-:Y:S01]  /*10c0*/  IMAD.WIDE R42, R43, 0x4, R38 ;  /* 0x000000042b2a7825 */ /* 0x000fe200078e0226 */
[----:B----4-:R-:W-:-:S03]  /*10d0*/  FSETP.GT.AND P5, PT, R49, R56, PT ;  /* 0x000000383100720b */ /* 0x010fc60003fa4000 */
[----:B------:R-:W-:Y:S01]  /*10e0*/  IMAD.MOV.U32 R73, RZ, RZ, RZ ;  /* 0x000000ffff497224 */ /* 0x000fe200078e00ff */
[----:B------:R4:W2:Y:S01]  /*10f0*/  @!P0 LDG.E.EL R74, desc[UR6][R42.64] ;  /* 0x000000062a4a8981 */ /* 0x0008a2000c2e1900 */
[----:B-1----:R-:W-:-:S04]  /*1100*/  IMAD.WIDE R44, R68, 0x4, R38 ;  /* 0x00000004442c7825 */ /* 0x002fc800078e0226 */
[----:B0-----:R-:W-:Y:S01]  /*1110*/  IMAD.MOV.U32 R40, RZ, RZ, RZ ;  /* 0x000000ffff287224 */ /* 0x001fe200078e00ff */
[----:B------:R0:W2:Y:S01]  /*1120*/  @!P0 LDG.E.EL R73, desc[UR6][R44.64] ;  /* 0x000000062c498981 */ /* 0x0000a2000c2e1900 */
[----:B------:R-:W-:Y:S01]  /*1130*/  IMAD.WIDE R38, R70, 0x4, R38 ;  /* 0x0000000446267825 */ /* 0x000fe200078e0226 */
[----:B---3--:R-:W-:-:S04]  /*1140*/  FSETP.GT.AND P2, PT, R48, R57, PT ;  /* 0x000000393000720b */ /* 0x008fc80003f44000 */
[----:B------:R1:W3:Y:S01]  /*1150*/  @!P0 LDG.E.EL R40, desc[UR6][R38.64] ;  /* 0x0000000626288981 */ /* 0x0002e2000c2e1900 */
[C---:B------:R-:W-:Y:S02]  /*1160*/  FSETP.NAN.AND P0, PT, R50.reuse, R50, PT ;  /* 0x000000323200720b */ /* 0x040fe40003f08000 */
[----:B-----5:R-:W-:Y:S02]  /*1170*/  FSETP.GT.AND P4, PT, R47, R58, PT ;  /* 0x0000003a2f00720b */ /* 0x020fe40003f84000 */
[----:B------:R-:W-:Y:S02]  /*1180*/  @!P1 FSEL R50, R50, R55, P0 ;  /* 0x0000003732329208 */ /* 0x000fe40000000000 */
[----:B------:R-:W-:Y:S02]  /*1190*/  FSETP.NAN.AND P0, PT, R49, R49, PT ;  /* 0x000000313100720b */ /* 0x000fe40003f08000 */
[----:B------:R-:W-:Y:S02]  /*11a0*/  P2R R41, PR, RZ, 0x2 ;  /* 0x00000002ff297803 */ /* 0x000fe40000000000 */
[----:B------:R-:W-:-:S02]  /*11b0*/  FSETP.NAN.AND P1, PT, R48, R48, PT ;  /* 0x000000303000720b */ /* 0x000fc40003f28000 */
[----:B------:R-:W-:Y:S02]  /*11c0*/  FSETP.GEU.AND P3, PT, R50, R29, PT ;  /* 0x0000001d3200720b */ /* 0x000fe40003f6e000 */
[----:B------:R-:W-:Y:S02]  /*11d0*/  @!P5 FSEL R49, R49, R56, P0 ;  /* 0x000000383131d208 */ /* 0x000fe40000000000 */
[----:B----4-:R-:W-:Y:S02]  /*11e0*/  P2R R43, PR, RZ, 0x4 ;  /* 0x00000004ff2b7803 */ /* 0x010fe40000000000 */
[----:B------:R-:W-:Y:S02]  /*11f0*/  @!P2 FSEL R48, R48, R57, P1 ;  /* 0x000000393030a208 */ /* 0x000fe40000800000 */
[----:B------:R-:W-:Y:S02]  /*1200*/  FSETP.NAN.AND P0, PT, R47, R47, PT ;  /* 0x0000002f2f00720b */ /* 0x000fe40003f08000 */
[----:B------:R-:W-:-:S02]  /*1210*/  FSETP.GEU.AND P2, PT, R49, R24, PT ;  /* 0x000000183100720b */ /* 0x000fc40003f4e000 */
[----:B------:R-:W-:Y:S02]  /*1220*/  @!P4 FSEL R47, R47, R58, P0 ;  /* 0x0000003a2f2fc208 */ /* 0x000fe40000000000 */
[C---:B------:R-:W-:Y:S02]  /*1230*/  FSETP.NAN.AND P0, PT, R29.reuse, R29, PT ;  /* 0x0000001d1d00720b */ /* 0x040fe40003f08000 */
[----:B------:R-:W-:Y:S02]  /*1240*/  FSETP.GEU.AND P1, PT, R48, R25, PT ;  /* 0x000000193000720b */ /* 0x000fe40003f2e000 */
[----:B------:R-:W-:Y:S02]  /*1250*/  @P3 FSEL R29, R29, R50, P0 ;  /* 0x000000321d1d3208 */ /* 0x000fe40000000000 */
[----:B------:R-:W-:-:S04]  /*1260*/  FSETP.NAN.AND P0, PT, R24, R24, PT ;  /* 0x000000181800720b */ /* 0x000fc80003f08000 */
[----:B------:R-:W-:Y:S02]  /*1270*/  @P2 FSEL R24, R24, R49, P0 ;  /* 0x0000003118182208 */ /* 0x000fe40000000000 */
[C---:B------:R-:W-:Y:S02]  /*1280*/  FSETP.NAN.AND P0, PT, R25.reuse, R25, PT ;  /* 0x000000191900720b */ /* 0x040fe40003f08000 */
[----:B0-----:R-:W-:Y:S02]  /*1290*/  P2R R45, PR, RZ, 0x2 ;  /* 0x00000002ff2d7803 */ /* 0x001fe40000000000 */
[----:B------:R-:W-:Y:S02]  /*12a0*/  @P1 FSEL R25, R25, R48, P0 ;  /* 0x0000003019191208 */ /* 0x000fe40000000000 */
[-C--:B------:R-:W-:Y:S02]  /*12b0*/  FSETP.GEU.AND P1, PT, R47, R22.reuse, PT ;  /* 0x000000162f00720b */ /* 0x080fe40003f2e000 */
[----:B------:R-:W-:-:S02]  /*12c0*/  FSETP.NAN.AND P0, PT, R22, R22, PT ;  /* 0x000000161600720b */ /* 0x000fc40003f08000 */
[----:B------:R-:W-:-:S09]  /*12d0*/  P2R R48, PR, RZ, 0x2 ;  /* 0x00000002ff307803 */ /* 0x000fd20000000000 */
[----:B------:R-:W-:Y:S02]  /*12e0*/  @P1 FSEL R22, R22, R47, P0 ;  /* 0x0000002f16161208 */ /* 0x000fe40000000000 */
[C---:B------:R-:W-:Y:S02]  /*12f0*/  FSETP.GT.AND P1, PT, R46.reuse, R59, PT ;  /* 0x0000003b2e00720b */ /* 0x040fe40003f24000 */
[----:B------:R-:W-:Y:S02]  /*1300*/  FSETP.NAN.AND P0, PT, R46, R46, PT ;  /* 0x0000002e2e00720b */ /* 0x000fe40003f08000 */
[----:B------:R-:W-:-:S09]  /*1310*/  P2R R49, PR, RZ, 0x2 ;  /* 0x00000002ff317803 */ /* 0x000fd20000000000 */
[----:B------:R-:W-:Y:S02]  /*1320*/  @!P1 FSEL R46, R46, R59, P0 ;  /* 0x0000003b2e2e9208 */ /* 0x000fe40000000000 */
[C---:B------:R-:W-:Y:S02]  /*1330*/  FSETP.GT.AND P1, PT, R37.reuse, R60, PT ;  /* 0x0000003c2500720b */ /* 0x040fe40003f24000 */
[----:B------:R-:W-:Y:S02]  /*1340*/  FSETP.NAN.AND P0, PT, R37, R37, PT ;  /* 0x000000252500720b */ /* 0x000fe40003f08000 */
[----:B------:R-:W-:-:S09]  /*1350*/  P2R R50, PR, RZ, 0x2 ;  /* 0x00000002ff327803 */ /* 0x000fd20000000000 */
[----:B------:R-:W-:Y:S02]  /*1360*/  @!P1 FSEL R37, R37, R60, P0 ;  /* 0x0000003c25259208 */ /* 0x000fe40000000000 */
[-C--:B------:R-:W-:Y:S02]  /*1370*/  FSETP.GEU.AND P1, PT, R46, R23.reuse, PT ;  /* 0x000000172e00720b */ /* 0x080fe40003f2e000 */
[----:B------:R-:W-:Y:S02]  /*1380*/  FSETP.NAN.AND P0, PT, R23, R23, PT ;  /* 0x000000171700720b */ /* 0x000fe40003f08000 */
[----:B------:R-:W-:-:S09]  /*1390*/  P2R R47, PR, RZ, 0x2 ;  /* 0x00000002ff2f7803 */ /* 0x000fd20000000000 */
[----:B------:R-:W-:Y:S02]  /*13a0*/  @P1 FSEL R23, R23, R46, P0 ;  /* 0x0000002e17171208 */ /* 0x000fe40000000000 */
[-C--:B------:R-:W-:Y:S02]  /*13b0*/  FSETP.GEU.AND P1, PT, R37, R20.reuse, PT ;  /* 0x000000142500720b */ /* 0x080fe40003f2e000 */
[----:B------:R-:W-:Y:S02]  /*13c0*/  FSETP.NAN.AND P0, PT, R20, R20, PT ;  /* 0x000000141400720b */ /* 0x000fe40003f08000 */
        /* <DEDUP_REMOVED lines=82> */
[-C--:B------:R-:W-:Y:S02]  /*18f0*/  FSETP.GEU.AND P1, PT, R29, R10.reuse, PT ;  /* 0x0000000a1d00720b */ /* 0x080fe40003f2e000 */
[----:B------:R-:W-:Y:S02]  /*1900*/  FSETP.NAN.AND P0, PT, R10, R10, PT ;  /* 0x0000000a0a00720b */ /* 0x000fe40003f08000 */
[----:B------:R-:W-:-:S09]  /*1910*/  P2R R26, PR, RZ, 0x2 ;  /* 0x00000002ff1a7803 */ /* 0x000fd20000000000 */
[----:B------:R-:W-:Y:S02]  /*1920*/  @P1 SEL R10, R10, R29, P0 ;  /* 0x0000001d0a0a1207 */ /* 0x000fe40000000000 */
        /* <DEDUP_REMOVED lines=38> */
[----:B-1----:R-:W-:-:S09]  /*1b90*/  P2R R38, PR, RZ, 0x8 ;  /* 0x00000008ff267803 */ /* 0x002fd20000000000 */
[----:B------:R-:W-:Y:S02]  /*1ba0*/  @P1 SEL R75, R75, R16, P2 ;  /* 0x000000104b4b1207 */ /* 0x000fe40001000000 */
[-C--:B--2---:R-:W-:Y:S02]  /*1bb0*/  FSETP.GEU.AND P2, PT, R15, R77.reuse, PT ;  /* 0x0000004d0f00720b */ /* 0x084fe40003f4e000 */
        /* <DEDUP_REMOVED lines=8> */
[----:B------:R-:W-:-:S11]  /*1c40*/  FSETP.NAN.AND P5, PT, R74, R74, PT ;  /* 0x0000004a4a00720b */ /* 0x000fd60003fa8000 */
[----:B------:R-:W-:Y:S02]  /*1c50*/  @P4 SEL R74, R74, R13, P5 ;  /* 0x0000000d4a4a4207 */ /* 0x000fe40002800000 */
[-C--:B------:R-:W-:Y:S02]  /*1c60*/  FSETP.GEU.AND P5, PT, R12, R73.reuse, PT ;  /* 0x000000490c00720b */ /* 0x080fe40003fae000 */
[----:B------:R-:W-:Y:S02]  /*1c70*/  FSETP.NAN.AND P6, PT, R73, R73, PT ;  /* 0x000000494900720b */ /* 0x000fe40003fc8000 */
[----:B------:R-:W-:Y:S02]  /*1c80*/  P2R R17, PR, RZ, 0x1 ;  /* 0x00000001ff117803 */ /* 0x000fe40000000000 */
[----:B------:R-:W-:-:S07]  /*1c90*/  ISETP.NE.AND P0, PT, R58, RZ, PT ;  /* 0x000000ff3a00720c */ /* 0x000fce0003f05270 */
[----:B------:R-:W-:Y:S02]  /*1ca0*/  @P5 SEL R73, R73, R12, P6 ;  /* 0x0000000c49495207 */ /* 0x000fe40003000000 */
[----:B---3--:R-:W-:Y:S02]  /*1cb0*/  FSETP.GEU.AND P6, PT, R11, R40, PT ;  /* 0x000000280b00720b */ /* 0x008fe40003fce000 */
[----:B------:R-:W-:Y:S02]  /*1cc0*/  P2R R58, PR, RZ, 0x1 ;  /* 0x00000001ff3a7803 */ /* 0x000fe40000000000 */
[----:B------:R-:W-:-:S04]  /*1cd0*/  ISETP.NE.AND P0, PT, R41, RZ, PT ;  /* 0x000000ff2900720c */ /* 0x000fc80003f05270 */
[----:B------:R-:W-:Y:S02]  /*1ce0*/  P2R R19, PR, RZ, 0x1 ;  /* 0x00000001ff137803 */ /* 0x000fe40000000000 */
[----:B------:R-:W-:Y:S02]  /*1cf0*/  FSETP.NAN.AND P0, PT, R40, R40, PT ;  /* 0x000000282800720b */ /* 0x000fe40003f08000 */
[----:B------:R-:W-:Y:S02]  /*1d00*/  P2R R15, PR, RZ, 0x4 ;  /* 0x00000004ff0f7803 */ /* 0x000fe40000000000 */
[----:B------:R-:W-:Y:S02]  /*1d10*/  ISETP.NE.AND P2, PT, R50, RZ, PT ;  /* 0x000000ff3200720c */ /* 0x000fe40003f45270 */
[----:B------:R-:W-:Y:S02]  /*1d20*/  @P6 SEL R40, R40, R11, P0 ;  /* 0x0000000b28286207 */ /* 0x000fe40000000000 */
[----:B------:R-:W-:-:S02]  /*1d30*/  P2R R50, PR, RZ, 0x40 ;  /* 0x00000040ff327803 */ /* 0x000fc40000000000 */
[----:B------:R-:W-:Y:S02]  /*1d40*/  ISETP.NE.AND P6, PT, R39, RZ, PT ;  /* 0x000000ff2700720c */ /* 0x000fe40003fc5270 */
[----:B------:R-:W-:Y:S02]  /*1d50*/  P2R R41, PR, RZ, 0x10 ;  /* 0x00000010ff297803 */ /* 0x000fe40000000000 */
[----:B------:R-:W-:Y:S02]  /*1d60*/  ISETP.NE.AND P4, PT, R42, RZ, PT ;  /* 0x000000ff2a00720c */ /* 0x000fe40003f85270 */
[----:B------:R-:W-:Y:S02]  /*1d70*/  SEL R42, RZ, 0x1, !P6 ;  /* 0x00000001ff2a7807 */ /* 0x000fe40007000000 */
[----:B------:R-:W-:Y:S02]  /*1d80*/  ISETP.NE.AND P6, PT, R24, RZ, PT ;  /* 0x000000ff1800720c */ /* 0x000fe40003fc5270 */
[----:B------:R-:W-:-:S02]  /*1d90*/  P2R R16, PR, RZ, 0x2 ;  /* 0x00000002ff107803 */ /* 0x000fc40000000000 */
[----:B------:R-:W-:Y:S02]  /*1da0*/  ISETP.NE.AND P1, PT, R56, RZ, PT ;  /* 0x000000ff3800720c */ /* 0x000fe40003f25270 */
[----:B------:R-:W-:Y:S02]  /*1db0*/  P2R R56, PR, RZ, 0x40 ;  /* 0x00000040ff387803 */ /* 0x000fe40000000000 */
[----:B------:R-:W-:-:S04]  /*1dc0*/  ISETP.NE.AND P6, PT, R27, RZ, PT ;  /* 0x000000ff1b00720c */ /* 0x000fc80003fc5270 */
[----:B------:R-:W-:Y:S02]  /*1dd0*/  P2R R27, PR, RZ, 0x40 ;  /* 0x00000040ff1b7803 */ /* 0x000fe40000000000 */
[----:B------:R-:W-:-:S04]  /*1de0*/  ISETP.NE.AND P6, PT, R26, RZ, PT ;  /* 0x000000ff1a00720c */ /* 0x000fc80003fc5270 */
[----:B------:R-:W-:Y:S02]  /*1df0*/  P2R R26, PR, RZ, 0x40 ;  /* 0x00000040ff1a7803 */ /* 0x000fe40000000000 */
[----:B------:R-:W-:Y:S02]  /*1e00*/  ISETP.NE.AND P6, PT, R31, RZ, PT ;  /* 0x000000ff1f00720c */ /* 0x000fe40003fc5270 */
[----:B------:R-:W-:Y:S02]  /*1e10*/  P2R R18, PR, RZ, 0x8 ;  /* 0x00000008ff127803 */ /* 0x000fe40000000000 */
[----:B------:R-:W-:Y:S02]  /*1e20*/  ISETP.NE.AND P0, PT, R19, RZ, PT ;  /* 0x000000ff1300720c */ /* 0x000fe40003f05270 */
[----:B------:R-:W-:Y:S02]  /*1e30*/  ISETP.NE.AND P3, PT, R49, RZ, PT ;  /* 0x000000ff3100720c */ /* 0x000fe40003f65270 */
[----:B------:R-:W-:-:S02]  /*1e40*/  P2R R31, PR, RZ, 0x40 ;  /* 0x00000040ff1f7803 */ /* 0x000fc40000000000 */
[----:B------:R-:W-:Y:S02]  /*1e50*/  P2R R49, PR, RZ, 0x20 ;  /* 0x00000020ff317803 */ /* 0x000fe40000000000 */
[----:B------:R-:W-:Y:S02]  /*1e60*/  ISETP.NE.AND P6, PT, R64, RZ, PT ;  /* 0x000000ff4000720c */ /* 0x000fe40003fc5270 */
[----:B------:R-:W-:Y:S02]  /*1e70*/  ISETP.NE.AND P5, PT, R43, RZ, PT ;  /* 0x000000ff2b00720c */ /* 0x000fe40003fa5270 */
[----:B------:R-:W-:Y:S02]  /*1e80*/  SEL R43, RZ, 0x1, !P0 ;  /* 0x00000001ff2b7807 */ /* 0x000fe40004000000 */
[----:B------:R-:W-:Y:S02]  /*1e90*/  ISETP.NE.AND P0, PT, R58, RZ, PT ;  /* 0x000000ff3a00720c */ /* 0x000fe40003f05270 */
[----:B------:R-:W-:-:S02]  /*1ea0*/  P2R R58, PR, RZ, 0x40 ;  /* 0x00000040ff3a7803 */ /* 0x000fc40000000000 */
[----:B------:R-:W-:-:S04]  /*1eb0*/  ISETP.NE.AND P6, PT, R33, RZ, PT ;  /* 0x000000ff2100720c */ /* 0x000fc80003fc5270 */
[----:B------:R-:W-:Y:S02]  /*1ec0*/  P2R R33, PR, RZ, 0x40 ;  /* 0x00000040ff217803 */ /* 0x000fe40000000000 */
        /* <DEDUP_REMOVED lines=36> */
[----:B------:R-:W-:Y:S02]  /*2110*/  ISETP.NE.AND P6, PT, R35, RZ, PT ;  /* 0x000000ff2300720c */ /* 0x000fe40003fc5270 */
[----:B------:R-:W-:Y:S02]  /*2120*/  SEL R19, RZ, 0x1, !P4 ;  /* 0x00000001ff137807 */ /* 0x000fe40006000000 */
[----:B------:R-:W-:Y:S02]  /*2130*/  ISETP.NE.AND P4, PT, R22, RZ, PT ;  /* 0x000000ff1600720c */ /* 0x000fe40003f85270 */
[----:B------:R-:W-:Y:S02]  /*2140*/  SEL R22, RZ, 0x1, !P6 ;  /* 0x00000001ff167807 */ /* 0x000fe40007000000 */
[----:B------:R-:W-:-:S02]  /*2150*/  ISETP.NE.AND P6, PT, R24, RZ, PT ;  /* 0x000000ff1800720c */ /* 0x000fc40003fc5270 */
[----:B------:R-:W-:Y:S02]  /*2160*/  SEL R14, RZ, 0x1, !P3 ;  /* 0x00000001ff0e7807 */ /* 0x000fe40005800000 */
[----:B------:R-:W-:Y:S02]  /*2170*/  ISETP.NE.AND P3, PT, R23, RZ, PT ;  /* 0x000000ff1700720c */ /* 0x000fe40003f65270 */
[----:B------:R-:W-:Y:S02]  /*2180*/  SEL R23, RZ, 0x1, !P6 ;  /* 0x00000001ff177807 */ /* 0x000fe40007000000 */
[----:B------:R-:W-:-:S04]  /*2190*/  ISETP.NE.AND P6, PT, R28, RZ, PT ;  /* 0x000000ff1c00720c */ /* 0x000fc80003fc5270 */
[----:B------:R-:W-:Y:S02]  /*21a0*/  SEL R24, RZ, 0x1, !P6 ;  /* 0x00000001ff187807 */ /* 0x000fe40007000000 */
[----:B------:R-:W-:Y:S02]  /*21b0*/  ISETP.NE.AND P6, PT, R30, RZ, PT ;  /* 0x000000ff1e00720c */ /* 0x000fe40003fc5270 */
        /* <DEDUP_REMOVED lines=13> */
[----:B------:R-:W-:Y:S02]  /*2290*/  ISETP.NE.AND P6, PT, R64, RZ, PT ;  /* 0x000000ff4000720c */ /* 0x000fe40003fc5270 */
[----:B------:R-:W-:Y:S02]  /*22a0*/  SEL R13, RZ, 0x1, !P2 ;  /* 0x00000001ff0d7807 */ /* 0x000fe40005000000 */
[----:B------:R-:W-:-:S02]  /*22b0*/  ISETP.NE.AND P2, PT, R20, RZ, PT ;  /* 0x000000ff1400720c */ /* 0x000fc40003f45270 */
[----:B------:R-:W-:Y:S02]  /*22c0*/  SEL R20, RZ, 0x1, !P6 ;  /* 0x00000001ff147807 */ /* 0x000fe40007000000 */
[----:B------:R-:W-:-:S04]  /*22d0*/  ISETP.NE.AND P6, PT, R38, RZ, PT ;  /* 0x000000ff2600720c */ /* 0x000fc80003fc5270 */
[----:B------:R-:W-:Y:S02]  /*22e0*/  SEL R43, R43, 0x2, P6 ;  /* 0x000000022b2b7807 */ /* 0x000fe40003000000 */
        /* <DEDUP_REMOVED lines=14> */
[----:B------:R-:W-:Y:S01]  /*23d0*/  ISETP.NE.AND P6, PT, R60, RZ, PT ;  /* 0x000000ff3c00720c */ /* 0x000fe20003fc5270 */
[----:B------:R-:W0:Y:S03]  /*23e0*/  S2UR UR5, SR_CgaCtaId ;  /* 0x00000000000579c3 */ /* 0x000e260000008800 */
[----:B------:R-:W-:Y:S02]  /*23f0*/  SEL R32, R22, 0x2, P6 ;  /* 0x0000000216207807 */ /* 0x000fe40003000000 */
[----:B------:R-:W-:-:S04]  /*2400*/  ISETP.NE.AND P6, PT, R34, RZ, PT ;  /* 0x000000ff2200720c */ /* 0x000fc80003fc5270 */
[----:B------:R-:W-:Y:S02]  /*2410*/  SEL R34, R23, 0x2, P6 ;  /* 0x0000000217227807 */ /* 0x000fe40003000000 */
[----:B------:R-:W-:-:S04]  /*2420*/  ISETP.NE.AND P6, PT, R62, RZ, PT ;  /* 0x000000ff3e00720c */ /* 0x000fc80003fc5270 */
[----:B------:R-:W-:Y:S02]  /*2430*/  SEL R35, R24, 0x2, P6 ;  /* 0x0000000218237807 */ /* 0x000fe40003000000 */
[----:B------:R-:W-:Y:S01]  /*2440*/  ISETP.NE.AND P6, PT, R33, RZ, PT ;  /* 0x000000ff2100720c */ /* 0x000fe20003fc5270 */
[----:B------:R-:W1:Y:S03]  /*2450*/  S2R R38, SR_TID.X ;  /* 0x0000000000267919 */ /* 0x000e660000002100 */
[----:B------:R-:W-:Y:S02]  /*2460*/  SEL R12, R25, 0x2, P6 ;  /* 0x00000002190c7807 */ /* 0x000fe40003000000 */
[----:B------:R-:W-:-:S04]  /*2470*/  ISETP.NE.AND P6, PT, R58, RZ, PT ;  /* 0x000000ff3a00720c */ /* 0x000fc80003fc5270 */
[----:B------:R-:W-:Y:S02]  /*2480*/  SEL R24, R28, 0x2, P6 ;  /* 0x000000021c187807 */ /* 0x000fe40003000000 */
[----:B------:R-:W-:Y:S02]  /*2490*/  ISETP.NE.AND P6, PT, R31, RZ, PT ;  /* 0x000000ff1f00720c */ /* 0x000fe40003fc5270 */
[----:B------:R-:W-:Y:S01]  /*24a0*/  SEL R31, R11, 0x3, P1 ;  /* 0x000000030b1f7807 */ /* 0x000fe20000800000 */
[----:B------:R-:W-:Y:S01]  /*24b0*/  IMAD.SHL.U32 R11, R51, 0x40, RZ ;  /* 0x00000040330b7824 */ /* 0x000fe200078e00ff */
[----:B------:R-:W-:Y:S01]  /*24c0*/  UMOV UR4, 0x400 ;  /* 0x0000040000047882 */ /* 0x000fe20000000000 */
[----:B------:R-:W-:Y:S01]  /*24d0*/  SHF.R.U32.HI R36, RZ, 0x6, R51 ;  /* 0x00000006ff247819 */ /* 0x000fe20000011633 */
[----:B0-----:R-:W-:Y:S01]  /*24e0*/  UPRMT UR4, UR5, 0x654, UR4 ;  /* 0x0000065405047896 */ /* 0x001fe20008000004 */
[----:B------:R-:W-:Y:S02]  /*24f0*/  ISETP.NE.AND P1, PT, R16, RZ, PT ;  /* 0x000000ff1000720c */ /* 0x000fe40003f25270 */
[----:B------:R-:W-:-:S02]  /*2500*/  SGXT.U32 R36, R36, 0x2 ;  /* 0x000000022424781a */ /* 0x000fc40000000000 */
[----:B------:R-:W-:Y:S02]  /*2510*/  LOP3.LUT R11, R11, 0xfc0, RZ, 0xc0, !PT ;  /* 0x00000fc00b0b7812 */ /* 0x000fe400078ec0ff */
[----:B------:R-:W-:Y:S02]  /*2520*/  SEL R33, R35, 0x3, P1 ;  /* 0x0000000323217807 */ /* 0x000fe40000800000 */
[C---:B------:R-:W-:Y:S02]  /*2530*/  LOP3.LUT R36, R11.reuse, R36, RZ, 0xfc, !PT ;  /* 0x000000240b247212 */ /* 0x040fe400078efcff */
[----:B------:R-:W-:-:S05]  /*2540*/  LEA.HI R35, R11, UR4, RZ, 0x1e ;  /* 0x000000040b237c11 */ /* 0x000fca000f8ff0ff */
[----:B------:R-:W-:-:S05]  /*2550*/  IMAD R11, R36, 0x4, R35 ;  /* 0x00000004240b7824 */ /* 0x000fca00078e0223 */
[----:B------:R0:W-:Y:S04]  /*2560*/  STS [R11], R10 ;  /* 0x0000000a0b007388 */ /* 0x0001e80000000800 */
[----:B------:R-:W-:Y:S04]  /*2570*/  STS [R11+0x10], R9 ;  /* 0x000010090b007388 */ /* 0x000fe80000000800 */
[----:B------:R-:W-:Y:S04]  /*2580*/  STS [R11+0x20], R8 ;  /* 0x000020080b007388 */ /* 0x000fe80000000800 */
[----:B------:R2:W-:Y:S04]  /*2590*/  STS [R11+0x30], R7 ;  /* 0x000030070b007388 */ /* 0x0005e80000000800 */
        /* <DEDUP_REMOVED lines=8> */
[----:B------:R-:W-:Y:S04]  /*2620*/  STS [R11+0xc0], R76 ;  /* 0x0000c04c0b007388 */ /* 0x000fe80000000800 */
[----:B------:R-:W-:Y:S04]  /*2630*/  STS [R11+0xd0], R74 ;  /* 0x0000d04a0b007388 */ /* 0x000fe80000000800 */
[----:B------:R-:W-:Y:S04]  /*2640*/  STS [R11+0xe0], R73 ;  /* 0x0000e0490b007388 */ /* 0x000fe80000000800 */
[----:B------:R5:W-:Y:S01]  /*2650*/  STS [R11+0xf0], R40 ;  /* 0x0000f0280b007388 */ /* 0x000be20000000800 */
[----:B-1----:R-:W-:Y:S01]  /*2660*/  IMAD.SHL.U32 R38, R38, 0x4, RZ ;  /* 0x0000000426267824 */ /* 0x002fe200078e00ff */
[----:B0-----:R-:W-:-:S04]  /*2670*/  LOP3.LUT R10, R51, 0xf0, RZ, 0xc0, !PT ;  /* 0x000000f0330a7812 */ /* 0x001fc800078ec0ff */
[----:B------:R-:W-:Y:S01]  /*2680*/  LOP3.LUT R16, R38, 0x3fc, RZ, 0xc0, !PT ;  /* 0x000003fc26107812 */ /* 0x000fe200078ec0ff */
[----:B--2---:R-:W-:-:S03]  /*2690*/  VIADD R7, R10, UR4 ;  /* 0x000000040a077c36 */ /* 0x004fc60008000000 */
[C---:B---3--:R-:W-:Y:S01]  /*26a0*/  LOP3.LUT R4, R16.reuse, 0x400, RZ, 0xfc, !PT ;  /* 0x0000040010047812 */ /* 0x048fe200078efcff */
[----:B------:R-:W-:-:S03]  /*26b0*/  IMAD R7, R16, 0x4, R7 ;  /* 0x0000000410077824 */ /* 0x000fc600078e0207 */
[----:B----4-:R-:W-:Y:S01]  /*26c0*/  SHF.R.U32.HI R0, RZ, 0x2, R4 ;  /* 0x00000002ff007819 */ /* 0x010fe20000011604 */
[----:B------:R-:W-:Y:S03]  /*26d0*/  BAR.SYNC.DEFER_BLOCKING 0x0 ;  /* 0x0000000000007b1d */ /* 0x000fe60000010000 */
[----:B------:R-:W-:Y:S01]  /*26e0*/  LOP3.LUT R0, R0, 0x1f0, RZ, 0xc0, !PT ;  /* 0x000001f000007812 */ /* 0x000fe200078ec0ff */
[----:B------:R-:W-:Y:S01]  /*26f0*/  IMAD.SHL.U32 R2, R51, 0x4, RZ ;  /* 0x0000000433027824 */ /* 0x000fe200078e00ff */
[----:B------:R-:W-:Y:S02]  /*2700*/  SHF.R.S32.HI R52, RZ, 0x19, R52 ;  /* 0x00000019ff347819 */ /* 0x000fe40000011434 */
[----:B------:R-:W-:Y:S01]  /*2710*/  LOP3.LUT R9, R16, 0x800, RZ, 0xfc, !PT ;  /* 0x0000080010097812 */ /* 0x000fe200078efcff */
[----:B------:R-:W-:Y:S01]  /*2720*/  VIADD R3, R0, UR4 ;  /* 0x0000000400037c36 */ /* 0x000fe20008000000 */
[----:B------:R-:W-:-:S02]  /*2730*/  SEL R23, R29, 0x2, P6 ;  /* 0x000000021d177807 */ /* 0x000fc40003000000 */
[----:B------:R-:W-:Y:S01]  /*2740*/  SEL R29, R13, 0x3, P3 ;  /* 0x000000030d1d7807 */ /* 0x000fe20001800000 */
[----:B------:R-:W-:Y:S01]  /*2750*/  IMAD R8, R16, 0x4, R3 ;  /* 0x0000000410087824 */ /* 0x000fe200078e0203 */
[----:B------:R-:W-:Y:S02]  /*2760*/  SEL R30, R30, 0x3, P2 ;  /* 0x000000031e1e7807 */ /* 0x000fe40001000000 */
[----:B------:R-:W-:Y:S01]  /*2770*/  ISETP.NE.AND P2, PT, R15, RZ, PT ;  /* 0x000000ff0f00720c */ /* 0x000fe20003f45270 */
[----:B------:R-:W0:Y:S01]  /*2780*/  LDS.128 R4, [R7] ;  /* 0x0000000007047984 */ /* 0x000e220000000c00 */
[----:B------:R-:W-:Y:S02]  /*2790*/  SGXT R0, R52, 0x1 ;  /* 0x000000013400781a */ /* 0x000fe40000000200 */
[----:B------:R-:W-:Y:S02]  /*27a0*/  LOP3.LUT R13, R53, 0x3c, R2, 0xf8, !PT ;  /* 0x0000003c350d7812 */ /* 0x000fe400078ef802 */
[----:B------:R-:W-:Y:S01]  /*27b0*/  SHF.R.U32.HI R15, RZ, 0x2, R9 ;  /* 0x00000002ff0f7819 */ /* 0x000fe20000011609 */
[----:B------:R-:W5:Y:S01]  /*27c0*/  LDC.64 R2, c[0x0][0x218] ;  /* 0x00008600ff027b82 */ /* 0x000f620000000a00 */
[----:B------:R-:W-:Y:S01]  /*27d0*/  SEL R28, R14, 0x3, P4 ;  /* 0x000000030e1c7807 */ /* 0x000fe20002000000 */
[----:B------:R-:W1:Y:S01]  /*27e0*/  LDS.128 R8, [R8+0x1000] ;  /* 0x0010000008087984 */ /* 0x000e620000000c00 */
[----:B------:R-:W-:-:S02]  /*27f0*/  ISETP.NE.AND P6, PT, R26, RZ, PT ;  /* 0x000000ff1a00720c */ /* 0x000fc40003fc5270 */
[----:B------:R-:W-:Y:S02]  /*2800*/  SEL R25, R19, 0x3, P5 ;  /* 0x0000000313197807 */ /* 0x000fe40002800000 */
[----:B------:R-:W-:Y:S02]  /*2810*/  ISETP.NE.AND P3, PT, R18, RZ, PT ;  /* 0x000000ff1200720c */ /* 0x000fe40003f65270 */
[----:B------:R-:W-:Y:S02]  /*2820*/  LEA.HI R14, R0, R13, RZ, 0x8 ;  /* 0x0000000d000e7211 */ /* 0x000fe400078f40ff */
[----:B------:R-:W-:Y:S02]  /*2830*/  SHF.R.U32.HI R19, RZ, 0x4, R51 ;  /* 0x00000004ff137819 */ /* 0x000fe40000011633 */
[----:B------:R-:W-:Y:S02]  /*2840*/  LOP3.LUT R18, R15, 0x2f0, RZ, 0xc0, !PT ;  /* 0x000002f00f127812 */ /* 0x000fe400078ec0ff */
[----:B------:R-:W-:-:S02]  /*2850*/  SEL R32, R32, 0x3, P0 ;  /* 0x0000000320207807 */ /* 0x000fc40000000000 */
[----:B------:R-:W-:Y:S02]  /*2860*/  SEL R22, R43, 0x3, P6 ;  /* 0x000000032b167807 */ /* 0x000fe40003000000 */
[----:B------:R-:W-:Y:S01]  /*2870*/  ISETP.NE.AND P0, PT, R17, RZ, PT ;  /* 0x000000ff1100720c */ /* 0x000fe20003f05270 */
[----:B------:R-:W-:Y:S01]  /*2880*/  IMAD.SHL.U32 R17, R14, 0x40, RZ ;  /* 0x000000400e117824 */ /* 0x000fe200078e00ff */
[----:B------:R-:W-:Y:S02]  /*2890*/  ISETP.NE.AND P6, PT, R27, RZ, PT ;  /* 0x000000ff1b00720c */ /* 0x000fe40003fc5270 */
[----:B------:R-:W-:Y:S01]  /*28a0*/  SGXT.U32 R15, R19, 0x4 ;  /* 0x00000004130f781a */ /* 0x000fe20000000000 */
[----:B------:R-:W-:Y:S01]  /*28b0*/  VIADD R19, R18, UR4 ;  /* 0x0000000412137c36 */ /* 0x000fe20008000000 */
[----:B------:R-:W-:Y:S02]  /*28c0*/  LOP3.LUT R18, R16, 0xc00, RZ, 0xfc, !PT ;  /* 0x00000c0010127812 */ /* 0x000fe400078efcff */
[----:B------:R-:W-:-:S02]  /*28d0*/  SEL R27, R42, 0x3, P6 ;  /* 0x000000032a1b7807 */ /* 0x000fc40003000000 */
[----:B------:R-:W-:Y:S01]  /*28e0*/  LOP3.LUT R45, R54, R15, RZ, 0xfc, !PT ;  /* 0x0000000f362d7212 */ /* 0x000fe200078efcff */
[----:B------:R-:W-:Y:S01]  /*28f0*/  IMAD R15, R16, 0x4, R19 ;  /* 0x00000004100f7824 */ /* 0x000fe200078e0213 */
[----:B------:R-:W-:Y:S02]  /*2900*/  ISETP.NE.AND P6, PT, R56, RZ, PT ;  /* 0x000000ff3800720c */ /* 0x000fe40003fc5270 */
[----:B------:R-:W-:Y:S02]  /*2910*/  LOP3.LUT R14, R14, 0xffffff00, RZ, 0xc0, !PT ;  /* 0xffffff000e0e7812 */ /* 0x000fe400078ec0ff */
[----:B------:R-:W-:Y:S02]  /*2920*/  LOP3.LUT R17, R17, 0xffffc000, RZ, 0xc0, !PT ;  /* 0xffffc00011117812 */ /* 0x000fe400078ec0ff */
[----:B------:R-:W-:Y:S02]  /*2930*/  SHF.R.U32.HI R18, RZ, 0x2, R18 ;  /* 0x00000002ff127819 */ /* 0x000fe40000011612 */
[----:B------:R-:W-:-:S02]  /*2940*/  SEL R26, R39, 0x3, P6 ;  /* 0x00000003271a7807 */ /* 0x000fc40003000000 */
[----:B------:R-:W-:Y:S02]  /*2950*/  SEL R34, R34, 0x3, P0 ;  /* 0x0000000322227807 */ /* 0x000fe40000000000 */
[----:B------:R-:W-:Y:S02]  /*2960*/  IADD3 R46, R17, R13, -R14 ;  /* 0x0000000d112e7210 */ /* 0x000fe40007ffe80e */
[----:B------:R-:W-:Y:S02]  /*2970*/  SEL R39, R12, 0x3, P2 ;  /* 0x000000030c277807 */ /* 0x000fe40001000000 */
[----:B------:R-:W-:Y:S01]  /*2980*/  ISETP.GE.AND P0, PT, R45, 0x40, PT ;  /* 0x000000402d00780c */ /* 0x000fe20003f06270 */
[----:B------:R-:W2:Y:S01]  /*2990*/  LDS.128 R12, [R15+0x2000] ;  /* 0x002000000f0c7984 */ /* 0x000ea20000000c00 */
[----:B------:R-:W-:Y:S02]  /*29a0*/  LOP3.LUT R18, R18, 0x3f0, RZ, 0xc0, !PT ;  /* 0x000003f012127812 */ /* 0x000fe400078ec0ff */
[----:B------:R-:W-:Y:S01]  /*29b0*/  ISETP.NE.AND P4, PT, R41, RZ, PT ;  /* 0x000000ff2900720c */ /* 0x000fe20003f85270 */
[----:B------:R-:W-:-:S02]  /*29c0*/  IMAD R41, R45, 0x100, R46 ;  /* 0x000001002d297824 */ /* 0x000fc400078e022e */
[----:B------:R-:W-:Y:S01]  /*29d0*/  VIADD R17, R18, UR4 ;  /* 0x0000000412117c36 */ /* 0x000fe20008000000 */
[----:B------:R-:W-:Y:S01]  /*29e0*/  ISETP.NE.AND P2, PT, R37, RZ, PT ;  /* 0x000000ff2500720c */ /* 0x000fe20003f45270 */
[----:B-----5:R-:W-:Y:S01]  /*29f0*/  IMAD.WIDE R40, R41, 0x4, R2 ;  /* 0x0000000429287825 */ /* 0x020fe200078e0202 */
[----:B------:R-:W-:-:S03]  /*2a00*/  LOP3.LUT R37, R45, 0x10, RZ, 0xfc, !PT ;  /* 0x000000102d257812 */ /* 0x000fc600078efcff */
[----:B------:R-:W-:Y:S01]  /*2a10*/  IMAD R17, R16, 0x4, R17 ;  /* 0x0000000410117824 */ /* 0x000fe200078e0211 */
[----:B0-----:R0:W-:Y:S01]  /*2a20*/  @!P0 STG.E.128 desc[UR6][R40.64], R4 ;  /* 0x0000000428008986 */ /* 0x0011e2000c101d06 */
[C---:B------:R-:W-:Y:S01]  /*2a30*/  ISETP.GE.AND P0, PT, R37.reuse, 0x40, PT ;  /* 0x000000402500780c */ /* 0x040fe20003f06270 */
[----:B------:R-:W-:-:S03]  /*2a40*/  IMAD R43, R37, 0x100, R46 ;  /* 0x00000100252b7824 */ /* 0x000fc600078e022e */
[----:B------:R-:W3:Y:S01]  /*2a50*/  LDS.128 R16, [R17+0x3000] ;  /* 0x0030000011107984 */ /* 0x000ee20000000c00 */
[----:B------:R-:W-:Y:S01]  /*2a60*/  IMAD.WIDE R42, R43, 0x4, R2 ;  /* 0x000000042b2a7825 */ /* 0x000fe200078e0202 */
[----:B------:R-:W-:-:S07]  /*2a70*/  LOP3.LUT R37, R45, 0x20, RZ, 0xfc, !PT ;  /* 0x000000202d257812 */ /* 0x000fce00078efcff */
[----:B-1----:R-:W-:Y:S01]  /*2a80*/  @!P0 STG.E.128 desc[UR6][R42.64], R8 ;  /* 0x000000082a008986 */ /* 0x002fe2000c101d06 */
[C---:B------:R-:W-:Y:S01]  /*2a90*/  ISETP.GE.AND P0, PT, R37.reuse, 0x40, PT ;  /* 0x000000402500780c */ /* 0x040fe20003f06270 */
[----:B------:R-:W-:Y:S01]  /*2aa0*/  IMAD R37, R37, 0x100, R46 ;  /* 0x0000010025257824 */ /* 0x000fe200078e022e */
[----:B------:R-:W-:-:S03]  /*2ab0*/  LOP3.LUT R45, R45, 0x30, RZ, 0xfc, !PT ;  /* 0x000000302d2d7812 */ /* 0x000fc600078efcff */
[----:B0-----:R-:W-:-:S08]  /*2ac0*/  IMAD.WIDE R4, R37, 0x4, R2 ;  /* 0x0000000425047825 */ /* 0x001fd000078e0202 */
[----:B--2---:R0:W-:Y:S01]  /*2ad0*/  @!P0 STG.E.128 desc[UR6][R4.64], R12 ;  /* 0x0000000c04008986 */ /* 0x0041e2000c101d06 */
[C---:B------:R-:W-:Y:S01]  /*2ae0*/  ISETP.GE.AND P0, PT, R45.reuse, 0x40, PT ;  /* 0x000000402d00780c */ /* 0x040fe20003f06270 */
[----:B------:R-:W-:-:S04]  /*2af0*/  IMAD R45, R45, 0x100, R46 ;  /* 0x000001002d2d7824 */ /* 0x000fc800078e022e */
[----:B------:R-:W-:Y:S01]  /*2b00*/  IMAD.WIDE R2, R45, 0x4, R2 ;  /* 0x000000042d027825 */ /* 0x000fe200078e0202 */
[----:B------:R-:W1:Y:S03]  /*2b10*/  S2R R47, SR_TID.X ;  /* 0x00000000002f7919 */ /* 0x000e660000002100 */
[----:B------:R-:W-:-:S04]  /*2b20*/  IMAD.SHL.U32 R44, R51, 0x10, RZ ;  /* 0x00000010332c7824 */ /* 0x000fc800078e00ff */
[----:B---3--:R2:W-:Y:S01]  /*2b30*/  @!P0 STG.E.128 desc[UR6][R2.64], R16 ;  /* 0x0000001002008986 */ /* 0x0085e2000c101d06 */
[----:B------:R-:W-:-:S04]  /*2b40*/  LOP3.LUT R53, R53, 0x30, R44, 0xf8, !PT ;  /* 0x0000003035357812 */ /* 0x000fc800078ef82c */
[----:B------:R-:W-:Y:S02]  /*2b50*/  LEA.HI R0, R0, R53, RZ, 0x8 ;  /* 0x0000003500007211 */ /* 0x000fe400078f40ff */
[----:B------:R-:W-:Y:S02]  /*2b60*/  ISETP.NE.AND P1, PT, R57, RZ, PT ;  /* 0x000000ff3900720c */ /* 0x000fe40003f25270 */
[C---:B------:R-:W-:Y:S01]  /*2b70*/  LOP3.LUT R6, R0.reuse, 0xffffff00, RZ, 0xc0, !PT ;  /* 0xffffff0000067812 */ /* 0x040fe200078ec0ff */
[----:B------:R-:W-:Y:S01]  /*2b80*/  IMAD.SHL.U32 R0, R0, 0x40, RZ ;  /* 0x0000004000007824 */ /* 0x000fe200078e00ff */
[----:B------:R-:W-:Y:S02]  /*2b90*/  ISETP.NE.AND P6, PT, R50, RZ, PT ;  /* 0x000000ff3200720c */ /* 0x000fe40003fc5270 */
[----:B------:R-:W-:Y:S02]  /*2ba0*/  ISETP.NE.AND P5, PT, R49, RZ, PT ;  /* 0x000000ff3100720c */ /* 0x000fe40003fa5270 */
[----:B------:R-:W-:-:S02]  /*2bb0*/  SEL R21, R21, 0x2, P2 ;  /* 0x0000000215157807 */ /* 0x000fc40001000000 */
[----:B------:R-:W-:Y:S01]  /*2bc0*/  SEL R20, R20, 0x2, P1 ;  /* 0x0000000214147807 */ /* 0x000fe20000800000 */
[----:B------:R-:W-:Y:S01]  /*2bd0*/  IMAD.IADD R35, R36, 0x1, R35 ;  /* 0x0000000124237824 */ /* 0x000fe200078e0223 */
[----:B------:R-:W-:Y:S01]  /*2be0*/  BAR.SYNC.DEFER_BLOCKING 0x0 ;  /* 0x0000000000007b1d */ /* 0x000fe20000010000 */
[----:B0-----:R-:W-:Y:S02]  /*2bf0*/  LOP3.LUT R5, R0, 0xffffc000, RZ, 0xc0, !PT ;  /* 0xffffc00000057812 */ /* 0x001fe400078ec0ff */
[----:B------:R-:W-:Y:S02]  /*2c00*/  SEL R24, R24, 0x3, P3 ;  /* 0x0000000318187807 */ /* 0x000fe40001800000 */
[----:B------:R-:W-:Y:S02]  /*2c10*/  SEL R0, R23, 0x3, P4 ;  /* 0x0000000317007807 */ /* 0x000fe40002000000 */
[----:B------:R-:W-:Y:S02]  /*2c20*/  SEL R4, R21, 0x3, P5 ;  /* 0x0000000315047807 */ /* 0x000fe40002800000 */
[----:B------:R-:W-:-:S02]  /*2c30*/  SEL R20, R20, 0x3, P6 ;  /* 0x0000000314147807 */ /* 0x000fc40003000000 */
[----:B------:R-:W-:-:S04]  /*2c40*/  SHF.R.U32.HI R48, RZ, 0x2, R51 ;  /* 0x00000002ff307819 */ /* 0x000fc80000011633 */
[----:B------:R-:W-:Y:S01]  /*2c50*/  SGXT.U32 R7, R48, 0x6 ;  /* 0x000000063007781a */ /* 0x000fe20000000000 */
[----:B------:R-:W-:Y:S01]  /*2c60*/  IMAD.IADD R6, R53, 0x1, -R6 ;  /* 0x0000000135067824 */ /* 0x000fe200078e0a06 */
[----:B------:R0:W-:Y:S04]  /*2c70*/  STS.U8 [R35], R22 ;  /* 0x0000001623007388 */ /* 0x0001e80000000000 */
[----:B------:R0:W-:Y:S04]  /*2c80*/  STS.U8 [R35+0x4], R27 ;  /* 0x0000041b23007388 */ /* 0x0001e80000000000 */
        /* <DEDUP_REMOVED lines=13> */
[----:B------:R0:W-:Y:S01]  /*2d60*/  STS.U8 [R35+0x3c], R20 ;  /* 0x00003c1423007388 */ /* 0x0001e20000000000 */
[----:B------:R-:W-:Y:S01]  /*2d70*/  LOP3.LUT R7, R54, R7, RZ, 0xfc, !PT ;  /* 0x0000000736077212 */ /* 0x000fe200078efcff */
[----:B-1----:R-:W-:Y:S01]  /*2d80*/  IMAD.SHL.U32 R8, R47, 0x10, RZ ;  /* 0x000000102f087824 */ /* 0x002fe200078e00ff */
[----:B------:R-:W-:Y:S01]  /*2d90*/  LOP3.LUT R9, R38, 0x3f0, RZ, 0xc0, !PT ;  /* 0x000003f026097812 */ /* 0x000fe200078ec0ff */
[----:B------:R-:W-:Y:S01]  /*2da0*/  BAR.SYNC.DEFER_BLOCKING 0x0 ;  /* 0x0000000000007b1d */ /* 0x000fe20000010000 */
[C---:B------:R-:W-:Y:S01]  /*2db0*/  ISETP.GE.AND P0, PT, R7.reuse, 0x40, PT ;  /* 0x000000400700780c */ /* 0x040fe20003f06270 */
[----:B------:R-:W-:Y:S01]  /*2dc0*/  IMAD R6, R7, 0x100, R6 ;  /* 0x0000010007067824 */ /* 0x000fe200078e0206 */
[----:B------:R-:W-:-:S03]  /*2dd0*/  LOP3.LUT R8, R8, 0xff0, RZ, 0xc0, !PT ;  /* 0x00000ff008087812 */ /* 0x000fc600078ec0ff */
[----:B------:R-:W-:Y:S01]  /*2de0*/  IMAD.IADD R5, R6, 0x1, R5 ;  /* 0x0000000106057824 */ /* 0x000fe200078e0205 */
[----:B------:R-:W-:Y:S01]  /*2df0*/  IADD3 R8, R8, UR4, R9 ;  /* 0x0000000408087c10 */ /* 0x000fe2000fffe009 */
[----:B------:R-:W-:-:S03]  /*2e00*/  ULDC.64 UR4, c[0x0][0x220] ;  /* 0x0000880000047ab9 */ /* 0x000fc60000000a00 */
[----:B--2---:R-:W-:-:S04]  /*2e10*/  IADD3 R2, P1, R5, UR4, RZ ;  /* 0x0000000405027c10 */ /* 0x004fc8000ff3e0ff */
[----:B------:R-:W-:Y:S01]  /*2e20*/  LEA.HI.X.SX32 R3, R5, UR5, 0x1, P1 ;  /* 0x0000000505037c11 */ /* 0x000fe200088f0eff */
[----:B0-----:R-:W-:Y:S08]  /*2e30*/  @P0 EXIT ;  /* 0x000000000000094d */ /* 0x001ff00003800000 */
[----:B------:R-:W0:Y:S04]  /*2e40*/  LDS.128 R8, [R8] ;  /* 0x0000000008087984 */ /* 0x000e280000000c00 */
[----:B0-----:R-:W-:Y:S01]  /*2e50*/  STG.E.128 desc[UR6][R2.64], R8 ;  /* 0x0000000802007986 */ /* 0x001fe2000c101d06 */
[----:B------:R-:W-:Y:S05]  /*2e60*/  EXIT ;  /* 0x000000000000794d */ /* 0x000fea0003800000 */
.L_x_0:
[----:B------:R-:W-:-:S00]  /*2e70*/  BRA `(.L_x_0) ;  /* 0xfffffffc00fc7947 */ /* 0x000fc0000383ffff */
[----:B------:R-:W-:-:S00]  /*2e80*/  NOP ;  /* 0x0000000000007918 */ /* 0x000fc00000000000 */
[----:B------:R-:W-:-:S00]  /*2e90*/  NOP ;  /* 0x0000000000007918 */ /* 0x000fc00000000000 */
[----:B------:R-:W-:-:S00]  /*2ea0*/  NOP ;  /* 0x0000000000007918 */ /* 0x000fc00000000000 */
[----:B------:R-:W-:-:S00]  /*2eb0*/  NOP ;  /* 0x0000000000007918 */ /* 0x000fc00000000000 */
[----:B------:R-:W-:-:S00]  /*2ec0*/  NOP ;  /* 0x0000000000007918 */ /* 0x000fc00000000000 */
[----:B------:R-:W-:-:S00]  /*2ed0*/  NOP ;  /* 0x0000000000007918 */ /* 0x000fc00000000000 */
[----:B------:R-:W-:-:S00]  /*2ee0*/  NOP ;  /* 0x0000000000007918 */ /* 0x000fc00000000000 */
[----:B------:R-:W-:-:S00]  /*2ef0*/  NOP ;  /* 0x0000000000007918 */ /* 0x000fc00000000000 */
.L_x_1:


//--------------------- .nv.shared.triton_poi_fused_max_pool2d_with_indices_20 --------------------------
	.section	.nv.shared.triton_poi_fused_max_pool2d_with_indices_20,"aw",@nobits
	.sectionflags	@""
	.align	16
	.zero		1024


//--------------------- .nv.constant0.triton_poi_fused_max_pool2d_with_indices_20 --------------------------
	.section	.nv.constant0.triton_poi_fused_max_pool2d_with_indices_20,"a",@progbits
	.sectionflags	@""
	.align	4
.nv.constant0.triton_poi_fused_max_pool2d_with_indices_20:
	.zero		560
